	.target	sm_90a

	.elftype	@"ET_EXEC"


//--------------------- .note.nv.tkinfo           --------------------------
	.section	.note.nv.tkinfo,"",@"SHT_NOTE"
	.sectionflags	@"SHF_NOTE_NV_TKINFO"
	.tkinfo
        /*0018*/ 	.word	0x00000002
        /*0030*/ 	.string	""
        /*0030*/ 	.string	"ptxas"
        /*0030*/ 	.string	"Cuda compilation tools, release 13.0, V13.0.88"
        /*0030*/ 	.string	"Build cuda_13.0.r13.0/compiler.36424714_0"
        /*0030*/ 	.string	"-arch sm_90a -m 64 "



//--------------------- .note.nv.cuinfo           --------------------------
	.section	.note.nv.cuinfo,"",@"SHT_NOTE"
	.sectionflags	@"SHF_NOTE_NV_CUINFO"
        /*0018*/ 	.short	0x0002
        /*001a*/ 	.short	0x005a
        /*001c*/ 	.short	0x0082
	.zero		2


//--------------------- .nv.info                  --------------------------
	.section	.nv.info,"",@"SHT_CUDA_INFO"
	.align	4


	//----- nvinfo : EIATTR_REGCOUNT
	.align		4
        /*0000*/ 	.byte	0x04, 0x2f
        /*0002*/ 	.short	(.L_15 - .L_14)
	.align		4
.L_14:
        /*0004*/ 	.word	index@(_ZN7cutlass13device_kernelINS_4gemm6kernel13GemmUniversalIN4cute5tupleIJiiiiEEENS1_10collective13CollectiveMmaINS1_34MainloopSm90TmaGmmaWarpSpecializedILi3ENS5_IJNS4_1CILi1EEESB_SB_EEENS1_35KernelTmaWarpSpecializedCooperativeEEENS5_IJNSA_ILi256EEESF_NSA_ILi64EEEEEEaNS5_IJlSB_lEEEaSI_NS4_8TiledMMAINS4_8MMA_AtomIJNS4_4SM904GMMA27MMA_64x256x32_S32S8S8_SS_TNEEEENS4_6LayoutINS5_IJNSA_ILi2EEESB_SB_EEENS5_IJSB_NSA_ILi0EEESS_EEEEENS5_IJNS4_10UnderscoreESV_SV_EEEEENS4_13SM90_TMA_LOADENS4_14ComposedLayoutINS4_7SwizzleILi2ELi4ELi3EEENS4_18smem_ptr_flag_bitsILi8EEENSP_INS5_IJNSA_ILi8EEESG_EEENS5_IJSG_SB_EEEEEEEvNS4_8identityESY_S18_vS19_EENS_8epilogue10collective6detail29Sm90TmaWarpSpecializedAdapterINS1C_15DefaultEpilogueIaSI_SI_NS1B_6thread17LinearCombinationIaLi1EiiLNS1G_9ScaleType4KindE0ELNS_15FloatRoundStyleE2EaEENS1_15EpilogueDefaultEEEEEvvEEEEvNT_6ParamsE)
        /*0008*/ 	.word	0x000000a8


	//----- nvinfo : EIATTR_FRAME_SIZE
	.align		4
.L_15:
        /*000c*/ 	.byte	0x04, 0x11
        /*000e*/ 	.short	(.L_17 - .L_16)
	.align		4
.L_16:
        /*0010*/ 	.word	index@(_ZN7cutlass13device_kernelINS_4gemm6kernel13GemmUniversalIN4cute5tupleIJiiiiEEENS1_10collective13CollectiveMmaINS1_34MainloopSm90TmaGmmaWarpSpecializedILi3ENS5_IJNS4_1CILi1EEESB_SB_EEENS1_35KernelTmaWarpSpecializedCooperativeEEENS5_IJNSA_ILi256EEESF_NSA_ILi64EEEEEEaNS5_IJlSB_lEEEaSI_NS4_8TiledMMAINS4_8MMA_AtomIJNS4_4SM904GMMA27MMA_64x256x32_S32S8S8_SS_TNEEEENS4_6LayoutINS5_IJNSA_ILi2EEESB_SB_EEENS5_IJSB_NSA_ILi0EEESS_EEEEENS5_IJNS4_10UnderscoreESV_SV_EEEEENS4_13SM90_TMA_LOADENS4_14ComposedLayoutINS4_7SwizzleILi2ELi4ELi3EEENS4_18smem_ptr_flag_bitsILi8EEENSP_INS5_IJNSA_ILi8EEESG_EEENS5_IJSG_SB_EEEEEEEvNS4_8identityESY_S18_vS19_EENS_8epilogue10collective6detail29Sm90TmaWarpSpecializedAdapterINS1C_15DefaultEpilogueIaSI_SI_NS1B_6thread17LinearCombinationIaLi1EiiLNS1G_9ScaleType4KindE0ELNS_15FloatRoundStyleE2EaEENS1_15EpilogueDefaultEEEEEvvEEEEvNT_6ParamsE)
        /*0014*/ 	.word	0x000004b8


	//----- nvinfo : EIATTR_MIN_STACK_SIZE
	.align		4
.L_17:
        /*0018*/ 	.byte	0x04, 0x12
        /*001a*/ 	.short	(.L_19 - .L_18)
	.align		4
.L_18:
        /*001c*/ 	.word	index@(_ZN7cutlass13device_kernelINS_4gemm6kernel13GemmUniversalIN4cute5tupleIJiiiiEEENS1_10collective13CollectiveMmaINS1_34MainloopSm90TmaGmmaWarpSpecializedILi3ENS5_IJNS4_1CILi1EEESB_SB_EEENS1_35KernelTmaWarpSpecializedCooperativeEEENS5_IJNSA_ILi256EEESF_NSA_ILi64EEEEEEaNS5_IJlSB_lEEEaSI_NS4_8TiledMMAINS4_8MMA_AtomIJNS4_4SM904GMMA27MMA_64x256x32_S32S8S8_SS_TNEEEENS4_6LayoutINS5_IJNSA_ILi2EEESB_SB_EEENS5_IJSB_NSA_ILi0EEESS_EEEEENS5_IJNS4_10UnderscoreESV_SV_EEEEENS4_13SM90_TMA_LOADENS4_14ComposedLayoutINS4_7SwizzleILi2ELi4ELi3EEENS4_18smem_ptr_flag_bitsILi8EEENSP_INS5_IJNSA_ILi8EEESG_EEENS5_IJSG_SB_EEEEEEEvNS4_8identityESY_S18_vS19_EENS_8epilogue10collective6detail29Sm90TmaWarpSpecializedAdapterINS1C_15DefaultEpilogueIaSI_SI_NS1B_6thread17LinearCombinationIaLi1EiiLNS1G_9ScaleType4KindE0ELNS_15FloatRoundStyleE2EaEENS1_15EpilogueDefaultEEEEEvvEEEEvNT_6ParamsE)
        /*0020*/ 	.word	0x000004b8
.L_19:


//--------------------- .nv.compat                --------------------------
	.section	.nv.compat,"",@"SHT_CUDA_COMPAT_INFO"
	.align	4
        /*0000*/ 	.byte	0x02, 0x09, 0x01, 0x00, 0x02, 0x02, 0x04, 0x00, 0x02, 0x05, 0x05, 0x00, 0x03, 0x07, 0x01, 0x01
        /*0010*/ 	.byte	0x02, 0x03, 0x01, 0x00, 0x02, 0x06, 0x01, 0x00, 0x04, 0x0b, 0x08, 0x00, 0x00, 0x00, 0x00, 0x00
        /*0020*/ 	.byte	0x00, 0x00, 0x00, 0x00


//--------------------- .nv.info._ZN7cutlass13device_kernelINS_4gemm6kernel13GemmUniversalIN4cute5tupleIJiiiiEEENS1_10collective13CollectiveMmaINS1_34MainloopSm90TmaGmmaWarpSpecializedILi3ENS5_IJNS4_1CILi1EEESB_SB_EEENS1_35KernelTmaWarpSpecializedCooperativeEEENS5_IJNSA_ILi256EEESF_NSA_ILi64EEEEEEaNS5_IJlSB_lEEEaSI_NS4_8TiledMMAINS4_8MMA_AtomIJNS4_4SM904GMMA27MMA_64x256x32_S32S8S8_SS_TNEEEENS4_6LayoutINS5_IJNSA_ILi2EEESB_SB_EEENS5_IJSB_NSA_ILi0EEESS_EEEEENS5_IJNS4_10UnderscoreESV_SV_EEEEENS4_13SM90_TMA_LOADENS4_14ComposedLayoutINS4_7SwizzleILi2ELi4ELi3EEENS4_18smem_ptr_flag_bitsILi8EEENSP_INS5_IJNSA_ILi8EEESG_EEENS5_IJSG_SB_EEEEEEEvNS4_8identityESY_S18_vS19_EENS_8epilogue10collective6detail29Sm90TmaWarpSpecializedAdapterINS1C_15DefaultEpilogueIaSI_SI_NS1B_6thread17LinearCombinationIaLi1EiiLNS1G_9ScaleType4KindE0ELNS_15FloatRoundStyleE2EaEENS1_15EpilogueDefaultEEEEEvvEEEEvNT_6ParamsE --------------------------
	.section	.nv.info._ZN7cutlass13device_kernelINS_4gemm6kernel13GemmUniversalIN4cute5tupleIJiiiiEEENS1_10collective13CollectiveMmaINS1_34MainloopSm90TmaGmmaWarpSpecializedILi3ENS5_IJNS4_1CILi1EEESB_SB_EEENS1_35KernelTmaWarpSpecializedCooperativeEEENS5_IJNSA_ILi256EEESF_NSA_ILi64EEEEEEaNS5_IJlSB_lEEEaSI_NS4_8TiledMMAINS4_8MMA_AtomIJNS4_4SM904GMMA27MMA_64x256x32_S32S8S8_SS_TNEEEENS4_6LayoutINS5_IJNSA_ILi2EEESB_SB_EEENS5_IJSB_NSA_ILi0EEESS_EEEEENS5_IJNS4_10UnderscoreESV_SV_EEEEENS4_13SM90_TMA_LOADENS4_14ComposedLayoutINS4_7SwizzleILi2ELi4ELi3EEENS4_18smem_ptr_flag_bitsILi8EEENSP_INS5_IJNSA_ILi8EEESG_EEENS5_IJSG_SB_EEEEEEEvNS4_8identityESY_S18_vS19_EENS_8epilogue10collective6detail29Sm90TmaWarpSpecializedAdapterINS1C_15DefaultEpilogueIaSI_SI_NS1B_6thread17LinearCombinationIaLi1EiiLNS1G_9ScaleType4KindE0ELNS_15FloatRoundStyleE2EaEENS1_15EpilogueDefaultEEEEEvvEEEEvNT_6ParamsE,"",@"SHT_CUDA_INFO"
	.sectionflags	@""
	.align	4


	//----- nvinfo : EIATTR_CUDA_API_VERSION
	.align		4
        /*0000*/ 	.byte	0x04, 0x37
        /*0002*/ 	.short	(.L_21 - .L_20)
.L_20:
        /*0004*/ 	.word	0x00000082


	//----- nvinfo : EIATTR_KPARAM_INFO
	.align		4
.L_21:
        /*0008*/ 	.byte	0x04, 0x17
        /*000a*/ 	.short	(.L_23 - .L_22)
.L_22:
        /*000c*/ 	.word	0x00000000
        /*0010*/ 	.short	0x0000
        /*0012*/ 	.short	0x0070
        /*0014*/ 	.byte	0x00, 0xf0, 0x01, 0x10


	//----- nvinfo : EIATTR_SPARSE_MMA_MASK
	.align		4
.L_23:
        /*0018*/ 	.byte	0x03, 0x50
        /*001a*/ 	.short	0x0000


	//----- nvinfo : EIATTR_MAXREG_COUNT
	.align		4
        /*001c*/ 	.byte	0x03, 0x1b
        /*001e*/ 	.short	0x00a8


	//----- nvinfo : EIATTR_NUM_BARRIERS
	.align		4
        /*0020*/ 	.byte	0x02, 0x4c
        /*0022*/ 	.byte	0x01
	.zero		1


	//----- nvinfo : EIATTR_EXTERNS
	.align		4
        /*0024*/ 	.byte	0x04, 0x0f
        /*0026*/ 	.short	(.L_25 - .L_24)


	//   ....[0]....
	.align		4
.L_24:
        /*0028*/ 	.word	index@(__assertfail)


	//----- nvinfo : EIATTR_ANNOTATIONS
	.align		4
.L_25:
        /*002c*/ 	.byte	0x04, 0x55
        /*002e*/ 	.short	(.L_27 - .L_26)


	//   ....[0]....
.L_26:
        /*0030*/ 	.word	0x00000001
        /*0034*/ 	.byte	0x70, 0x06, 0x00, 0x00, 0x01, 0x00, 0x00, 0x00, 0x90, 0x06, 0x00, 0x00, 0x01, 0x00, 0x00, 0x00
        /* <DEDUP_REMOVED lines=376> */
        /*17c4*/ 	.byte	0x00, 0x39, 0x01, 0x00, 0x01, 0x00, 0x00, 0x00, 0x20, 0x39, 0x01, 0x00


	//----- nvinfo : EIATTR_MERCURY_ISA_VERSION
	.align		4
.L_27:
        /*17d0*/ 	.byte	0x03, 0x5f
        /*17d2*/ 	.short	0x0101


	//----- nvinfo : EIATTR_INT_WARP_WIDE_INSTR_OFFSETS
	.align		4
        /*17d4*/ 	.byte	0x04, 0x31
        /*17d6*/ 	.short	(.L_29 - .L_28)


	//   ....[0]....
.L_28:
        /*17d8*/ 	.word	0x000004e0


	//   ....[1]....
        /*17dc*/ 	.word	0x000004f0


	//   ....[2]....
        /*17e0*/ 	.word	0x00000580


	//----- nvinfo : EIATTR_COOP_GROUP_MASK_REGIDS
	.align		4
.L_29:
        /*17e4*/ 	.byte	0x04, 0x29
        /*17e6*/ 	.short	(.L_31 - .L_30)


	//   ....[0]....
.L_30:
        /*17e8*/ 	.word	0xffffffff


	//   ....[1]....
        /*17ec*/ 	.word	0xffffffff


	//   ....[2]....
        /*17f0*/ 	.word	0xffffffff


	//   ....[3]....
        /*17f4*/ 	.word	0xffffffff


	//   ....[4]....
        /*17f8*/ 	.word	0xffffffff


	//----- nvinfo : EIATTR_COOP_GROUP_INSTR_OFFSETS
	.align		4
.L_31:
        /*17fc*/ 	.byte	0x04, 0x28
        /*17fe*/ 	.short	(.L_33 - .L_32)


	//   ....[0]....
.L_32:
        /*1800*/ 	.word	0x00000070


	//   ....[1]....
        /*1804*/ 	.word	0x00000080


	//   ....[2]....
        /*1808*/ 	.word	0x000001a0


	//   ....[3]....
        /*180c*/ 	.word	0x00000390


	//   ....[4]....
        /*1810*/ 	.word	0x00001150


	//----- nvinfo : EIATTR_REG_RECONFIG
	.align		4
.L_33:
        /*1814*/ 	.byte	0x01, 0x54
	.zero		2


	//----- nvinfo : EIATTR_SYSCALL_OFFSETS
	.align		4
        /*1818*/ 	.byte	0x04, 0x46
        /*181a*/ 	.short	(.L_35 - .L_34)


	//   ....[0]....
.L_34:
        /*181c*/ 	.word	0x00001310


	//----- nvinfo : EIATTR_MBARRIER_INSTR_OFFSETS
	.align		4
.L_35:
        /*1820*/ 	.byte	0x04, 0x39
        /*1822*/ 	.short	(.L_37 - .L_36)


	//   ....[0]....
.L_36:
        /*1824*/ 	.word	0x00000320
        /*1828*/ 	.word	0x000000ff
        /*182c*/ 	.word	0x00000000
        /*1830*/ 	.short	0x0100
        /*1832*/ 	.byte	0x08
	.zero		1


	//   ....[1]....
        /*1834*/ 	.word	0x00000330
        /*1838*/ 	.word	0x000000ff
        /*183c*/ 	.word	0x00000018
        /*1840*/ 	.short	0x0100
        /*1842*/ 	.byte	0x08
	.zero		1


	//   ....[2]....
        /*1844*/ 	.word	0x00000340
        /*1848*/ 	.word	0x000000ff
        /*184c*/ 	.word	0x00000008
        /*1850*/ 	.short	0x0100
        /*1852*/ 	.byte	0x08
	.zero		1


	//   ....[3]....
        /*1854*/ 	.word	0x00000350
        /*1858*/ 	.word	0x000000ff
        /*185c*/ 	.word	0x00000020
        /*1860*/ 	.short	0x0100
        /*1862*/ 	.byte	0x08
	.zero		1


	//   ....[4]....
        /*1864*/ 	.word	0x00000360
        /*1868*/ 	.word	0x000000ff
        /*186c*/ 	.word	0x00000010
        /*1870*/ 	.short	0x0100
        /*1872*/ 	.byte	0x08
	.zero		1


	//   ....[5]....
        /*1874*/ 	.word	0x00000370
        /*1878*/ 	.word	0x000000ff
        /*187c*/ 	.word	0x00000028
        /*1880*/ 	.short	0x0100
        /*1882*/ 	.byte	0x08
	.zero		1


	//   ....[6]....
        /*1884*/ 	.word	0x00000600
        /*1888*/ 	.word	0x000000ff
        /*188c*/ 	.word	0x00000040
        /*1890*/ 	.short	0x0100
        /*1892*/ 	.byte	0x10
	.zero		1


	//   ....[7]....
        /*1894*/ 	.word	0x000006a0
        /*1898*/ 	.word	0x000000ff
        /*189c*/ 	.word	0x00000048
        /*18a0*/ 	.short	0x0100
        /*18a2*/ 	.byte	0x10
	.zero		1


	//   ....[8]....
        /*18a4*/ 	.word	0x000013f0
        /*18a8*/ 	.word	0x00000003
        /*18ac*/ 	.word	0x00000000
        /*18b0*/ 	.short	0x010a
        /*18b2*/ 	.byte	0x3f
	.zero		1


	//   ....[9]....
        /*18b4*/ 	.word	0x00001430
        /*18b8*/ 	.word	0x00000003
        /*18bc*/ 	.word	0x00000000
        /*18c0*/ 	.short	0x010a
        /*18c2*/ 	.byte	0x3f
	.zero		1


	//   ....[10]....
        /*18c4*/ 	.word	0x00002980
        /*18c8*/ 	.word	0x00000004
        /*18cc*/ 	.word	0x00000000
        /*18d0*/ 	.short	0x010a
        /*18d2*/ 	.byte	0x3f
	.zero		1


	//   ....[11]....
        /*18d4*/ 	.word	0x000029c0
        /*18d8*/ 	.word	0x00000004
        /*18dc*/ 	.word	0x00000000
        /*18e0*/ 	.short	0x010a
        /*18e2*/ 	.byte	0x3f
	.zero		1


	//   ....[12]....
        /*18e4*/ 	.word	0x000049c0
        /*18e8*/ 	.word	0x00000004
        /*18ec*/ 	.word	0x00000000
        /*18f0*/ 	.short	0x0101
        /*18f2*/ 	.byte	0x3f
	.zero		1


	//   ....[13]....
        /*18f4*/ 	.word	0x00004bb0
        /*18f8*/ 	.word	0x00000000
        /*18fc*/ 	.word	0x00000000
        /*1900*/ 	.short	0x0101
        /*1902*/ 	.byte	0x3f
	.zero		1


	//   ....[14]....
        /*1904*/ 	.word	0x000134d0
        /*1908*/ 	.word	0x0000000a
        /*190c*/ 	.word	0x00000018
        /*1910*/ 	.short	0x010a
        /*1912*/ 	.byte	0x3f
	.zero		1


	//   ....[15]....
        /*1914*/ 	.word	0x00013820
        /*1918*/ 	.word	0x00000002
        /*191c*/ 	.word	0x00000048
        /*1920*/ 	.short	0x0101
        /*1922*/ 	.byte	0x3f
	.zero		1


	//   ....[16]....
        /*1924*/ 	.word	0x00014020
        /*1928*/ 	.word	0x00000005
        /*192c*/ 	.word	0x00000000
        /*1930*/ 	.short	0x010a
        /*1932*/ 	.byte	0x3f
	.zero		1


	//   ....[17]....
        /*1934*/ 	.word	0x000140b0
        /*1938*/ 	.word	0x00000007
        /*193c*/ 	.word	0x00000000
        /*1940*/ 	.short	0x010a
        /*1942*/ 	.byte	0x3f
	.zero		1


	//   ....[18]....
        /*1944*/ 	.word	0x00014140
        /*1948*/ 	.word	0x00000003
        /*194c*/ 	.word	0x00000000
        /*1950*/ 	.short	0x010a
        /*1952*/ 	.byte	0x3f
	.zero		1


	//   ....[19]....
        /*1954*/ 	.word	0x000141a0
        /*1958*/ 	.word	0x00000003
        /*195c*/ 	.word	0x00000000
        /*1960*/ 	.short	0x010a
        /*1962*/ 	.byte	0x3f
	.zero		1


	//   ....[20]....
        /*1964*/ 	.word	0x000141f0
        /*1968*/ 	.word	0x00000004
        /*196c*/ 	.word	0x00000000
        /*1970*/ 	.short	0x010a
        /*1972*/ 	.byte	0x3f
	.zero		1


	//   ....[21]....
        /*1974*/ 	.word	0x000142c0
        /*1978*/ 	.word	0x0000000a
        /*197c*/ 	.word	0x00000018
        /*1980*/ 	.short	0x010a
        /*1982*/ 	.byte	0x3f
	.zero		1


	//   ....[22]....
        /*1984*/ 	.word	0x00014390
        /*1988*/ 	.word	0x00000005
        /*198c*/ 	.word	0x00000000
        /*1990*/ 	.short	0x010a
        /*1992*/ 	.byte	0x3f
	.zero		1


	//   ....[23]....
        /*1994*/ 	.word	0x000143e0
        /*1998*/ 	.word	0x00000007
        /*199c*/ 	.word	0x00000000
        /*19a0*/ 	.short	0x010a
        /*19a2*/ 	.byte	0x3f
	.zero		1


	//----- nvinfo : EIATTR_NUM_MBARRIERS
	.align		4
.L_37:
        /*19a4*/ 	.byte	0x03, 0x38
        /*19a6*/ 	.short	0x0008


	//----- nvinfo : EIATTR_EXIT_INSTR_OFFSETS
	.align		4
        /*19a8*/ 	.byte	0x04, 0x1c
        /*19aa*/ 	.short	(.L_39 - .L_38)


	//   ....[0]....
.L_38:
        /*19ac*/ 	.word	0x00000700


	//   ....[1]....
        /*19b0*/ 	.word	0x00001070


	//   ....[2]....
        /*19b4*/ 	.word	0x00012a50


	//   ....[3]....
        /*19b8*/ 	.word	0x00013160


	//   ....[4]....
        /*19bc*/ 	.word	0x00014190


	//----- nvinfo : EIATTR_MAX_THREADS
	.align		4
.L_39:
        /*19c0*/ 	.byte	0x04, 0x05
        /*19c2*/ 	.short	(.L_41 - .L_40)
.L_40:
        /*19c4*/ 	.word	0x00000180
        /*19c8*/ 	.word	0x00000001
        /*19cc*/ 	.word	0x00000001


	//----- nvinfo : EIATTR_CRS_STACK_SIZE
	.align		4
.L_41:
        /*19d0*/ 	.byte	0x04, 0x1e
        /*19d2*/ 	.short	(.L_43 - .L_42)
.L_42:
        /*19d4*/ 	.word	0x00000000


	//----- nvinfo : EIATTR_CBANK_PARAM_SIZE
	.align		4
.L_43:
        /*19d8*/ 	.byte	0x03, 0x19
        /*19da*/ 	.short	0x0470


	//----- nvinfo : EIATTR_PARAM_CBANK
	.align		4
        /*19dc*/ 	.byte	0x04, 0x0a
        /*19de*/ 	.short	(.L_45 - .L_44)
	.align		4
.L_44:
        /*19e0*/ 	.word	index@(.nv.constant0._ZN7cutlass13device_kernelINS_4gemm6kernel13GemmUniversalIN4cute5tupleIJiiiiEEENS1_10collective13CollectiveMmaINS1_34MainloopSm90TmaGmmaWarpSpecializedILi3ENS5_IJNS4_1CILi1EEESB_SB_EEENS1_35KernelTmaWarpSpecializedCooperativeEEENS5_IJNSA_ILi256EEESF_NSA_ILi64EEEEEEaNS5_IJlSB_lEEEaSI_NS4_8TiledMMAINS4_8MMA_AtomIJNS4_4SM904GMMA27MMA_64x256x32_S32S8S8_SS_TNEEEENS4_6LayoutINS5_IJNSA_ILi2EEESB_SB_EEENS5_IJSB_NSA_ILi0EEESS_EEEEENS5_IJNS4_10UnderscoreESV_SV_EEEEENS4_13SM90_TMA_LOADENS4_14ComposedLayoutINS4_7SwizzleILi2ELi4ELi3EEENS4_18smem_ptr_flag_bitsILi8EEENSP_INS5_IJNSA_ILi8EEESG_EEENS5_IJSG_SB_EEEEEEEvNS4_8identityESY_S18_vS19_EENS_8epilogue10collective6detail29Sm90TmaWarpSpecializedAdapterINS1C_15DefaultEpilogueIaSI_SI_NS1B_6thread17LinearCombinationIaLi1EiiLNS1G_9ScaleType4KindE0ELNS_15FloatRoundStyleE2EaEENS1_15EpilogueDefaultEEEEEvvEEEEvNT_6ParamsE)
        /*19e4*/ 	.short	0x0210
        /*19e6*/ 	.short	0x0470


	//----- nvinfo : EIATTR_SW_WAR
	.align		4
.L_45:
        /*19e8*/ 	.byte	0x04, 0x36
        /*19ea*/ 	.short	(.L_47 - .L_46)
.L_46:
        /*19ec*/ 	.word	0x00000008
.L_47:


//--------------------- .nv.callgraph             --------------------------
	.section	.nv.callgraph,"",@"SHT_CUDA_CALLGRAPH"
	.align	4
	.sectionentsize	8
	.align		4
        /*0000*/ 	.word	0x00000000
	.align		4
        /*0004*/ 	.word	0xffffffff
	.align		4
        /*0008*/ 	.word	index@(_ZN7cutlass13device_kernelINS_4gemm6kernel13GemmUniversalIN4cute5tupleIJiiiiEEENS1_10collective13CollectiveMmaINS1_34MainloopSm90TmaGmmaWarpSpecializedILi3ENS5_IJNS4_1CILi1EEESB_SB_EEENS1_35KernelTmaWarpSpecializedCooperativeEEENS5_IJNSA_ILi256EEESF_NSA_ILi64EEEEEEaNS5_IJlSB_lEEEaSI_NS4_8TiledMMAINS4_8MMA_AtomIJNS4_4SM904GMMA27MMA_64x256x32_S32S8S8_SS_TNEEEENS4_6LayoutINS5_IJNSA_ILi2EEESB_SB_EEENS5_IJSB_NSA_ILi0EEESS_EEEEENS5_IJNS4_10UnderscoreESV_SV_EEEEENS4_13SM90_TMA_LOADENS4_14ComposedLayoutINS4_7SwizzleILi2ELi4ELi3EEENS4_18smem_ptr_flag_bitsILi8EEENSP_INS5_IJNSA_ILi8EEESG_EEENS5_IJSG_SB_EEEEEEEvNS4_8identityESY_S18_vS19_EENS_8epilogue10collective6detail29Sm90TmaWarpSpecializedAdapterINS1C_15DefaultEpilogueIaSI_SI_NS1B_6thread17LinearCombinationIaLi1EiiLNS1G_9ScaleType4KindE0ELNS_15FloatRoundStyleE2EaEENS1_15EpilogueDefaultEEEEEvvEEEEvNT_6ParamsE)
	.align		4
        /*000c*/ 	.word	index@(__assertfail)
	.align		4
        /*0010*/ 	.word	0x00000000
	.align		4
        /*0014*/ 	.word	0xfffffffe
	.align		4
        /*0018*/ 	.word	0x00000000
	.align		4
        /*001c*/ 	.word	0xfffffffd
	.align		4
        /*0020*/ 	.word	0x00000000
	.align		4
        /*0024*/ 	.word	0xfffffffc


//--------------------- .nv.constant4             --------------------------
	.section	.nv.constant4,"a",@progbits
	.align	8
	.align		8
.nv.constant4:
        /*0000*/ 	.dword	__assertfail
	.align		8
        /*0008*/ 	.dword	__unnamed_1
	.align		8
        /*0010*/ 	.dword	_ZN39_INTERNAL_eb386307_4_k_cu_42e47173_58084cuda3std3__45__cpo5beginE
	.align		8
        /*0018*/ 	.dword	_ZN39_INTERNAL_eb386307_4_k_cu_42e47173_58084cuda3std3__45__cpo3endE
	.align		8
        /*0020*/ 	.dword	_ZN39_INTERNAL_eb386307_4_k_cu_42e47173_58084cuda3std3__45__cpo6cbeginE
	.align		8
        /*0028*/ 	.dword	_ZN39_INTERNAL_eb386307_4_k_cu_42e47173_58084cuda3std3__45__cpo4cendE
	.align		8
        /*0030*/ 	.dword	_ZN39_INTERNAL_eb386307_4_k_cu_42e47173_58084cuda3std3__441_GLOBAL__N__eb386307_4_k_cu_42e47173_58086ignoreE
	.align		8
        /*0038*/ 	.dword	_ZN39_INTERNAL_eb386307_4_k_cu_42e47173_58084cuda3std3__419piecewise_constructE
	.align		8
        /*0040*/ 	.dword	_ZN39_INTERNAL_eb386307_4_k_cu_42e47173_58084cuda3std3__48in_placeE
	.align		8
        /*0048*/ 	.dword	_ZN39_INTERNAL_eb386307_4_k_cu_42e47173_58084cuda3std6ranges3__45__cpo4swapE
	.align		8
        /*0050*/ 	.dword	_ZN39_INTERNAL_eb386307_4_k_cu_42e47173_58084cuda3std6ranges3__45__cpo9iter_moveE
	.align		8
        /*0058*/ 	.dword	_ZN39_INTERNAL_eb386307_4_k_cu_42e47173_58084cute7productE
	.align		8
        /*0060*/ 	.dword	_ZN39_INTERNAL_eb386307_4_k_cu_42e47173_58084cute1_E
	.align		8
        /*0068*/ 	.dword	$str$22
	.align		8
        /*0070*/ 	.dword	$str$23


//--------------------- .text._ZN7cutlass13device_kernelINS_4gemm6kernel13GemmUniversalIN4cute5tupleIJiiiiEEENS1_10collective13CollectiveMmaINS1_34MainloopSm90TmaGmmaWarpSpecializedILi3ENS5_IJNS4_1CILi1EEESB_SB_EEENS1_35KernelTmaWarpSpecializedCooperativeEEENS5_IJNSA_ILi256EEESF_NSA_ILi64EEEEEEaNS5_IJlSB_lEEEaSI_NS4_8TiledMMAINS4_8MMA_AtomIJNS4_4SM904GMMA27MMA_64x256x32_S32S8S8_SS_TNEEEENS4_6LayoutINS5_IJNSA_ILi2EEESB_SB_EEENS5_IJSB_NSA_ILi0EEESS_EEEEENS5_IJNS4_10UnderscoreESV_SV_EEEEENS4_13SM90_TMA_LOADENS4_14ComposedLayoutINS4_7SwizzleILi2ELi4ELi3EEENS4_18smem_ptr_flag_bitsILi8EEENSP_INS5_IJNSA_ILi8EEESG_EEENS5_IJSG_SB_EEEEEEEvNS4_8identityESY_S18_vS19_EENS_8epilogue10collective6detail29Sm90TmaWarpSpecializedAdapterINS1C_15DefaultEpilogueIaSI_SI_NS1B_6thread17LinearCombinationIaLi1EiiLNS1G_9ScaleType4KindE0ELNS_15FloatRoundStyleE2EaEENS1_15EpilogueDefaultEEEEEvvEEEEvNT_6ParamsE --------------------------
	.section	.text._ZN7cutlass13device_kernelINS_4gemm6kernel13GemmUniversalIN4cute5tupleIJiiiiEEENS1_10collective13CollectiveMmaINS1_34MainloopSm90TmaGmmaWarpSpecializedILi3ENS5_IJNS4_1CILi1EEESB_SB_EEENS1_35KernelTmaWarpSpecializedCooperativeEEENS5_IJNSA_ILi256EEESF_NSA_ILi64EEEEEEaNS5_IJlSB_lEEEaSI_NS4_8TiledMMAINS4_8MMA_AtomIJNS4_4SM904GMMA27MMA_64x256x32_S32S8S8_SS_TNEEEENS4_6LayoutINS5_IJNSA_ILi2EEESB_SB_EEENS5_IJSB_NSA_ILi0EEESS_EEEEENS5_IJNS4_10UnderscoreESV_SV_EEEEENS4_13SM90_TMA_LOADENS4_14ComposedLayoutINS4_7SwizzleILi2ELi4ELi3EEENS4_18smem_ptr_flag_bitsILi8EEENSP_INS5_IJNSA_ILi8EEESG_EEENS5_IJSG_SB_EEEEEEEvNS4_8identityESY_S18_vS19_EENS_8epilogue10collective6detail29Sm90TmaWarpSpecializedAdapterINS1C_15DefaultEpilogueIaSI_SI_NS1B_6thread17LinearCombinationIaLi1EiiLNS1G_9ScaleType4KindE0ELNS_15FloatRoundStyleE2EaEENS1_15EpilogueDefaultEEEEEvvEEEEvNT_6ParamsE,"ax",@progbits
	.align	128
.text._ZN7cutlass13device_kernelINS_4gemm6kernel13GemmUniversalIN4cute5tupleIJiiiiEEENS1_10collective13CollectiveMmaINS1_34MainloopSm90TmaGmmaWarpSpecializedILi3ENS5_IJNS4_1CILi1EEESB_SB_EEENS1_35KernelTmaWarpSpecializedCooperativeEEENS5_IJNSA_ILi256EEESF_NSA_ILi64EEEEEEaNS5_IJlSB_lEEEaSI_NS4_8TiledMMAINS4_8MMA_AtomIJNS4_4SM904GMMA27MMA_64x256x32_S32S8S8_SS_TNEEEENS4_6LayoutINS5_IJNSA_ILi2EEESB_SB_EEENS5_IJSB_NSA_ILi0EEESS_EEEEENS5_IJNS4_10UnderscoreESV_SV_EEEEENS4_13SM90_TMA_LOADENS4_14ComposedLayoutINS4_7SwizzleILi2ELi4ELi3EEENS4_18smem_ptr_flag_bitsILi8EEENSP_INS5_IJNSA_ILi8EEESG_EEENS5_IJSG_SB_EEEEEEEvNS4_8identityESY_S18_vS19_EENS_8epilogue10collective6detail29Sm90TmaWarpSpecializedAdapterINS1C_15DefaultEpilogueIaSI_SI_NS1B_6thread17LinearCombinationIaLi1EiiLNS1G_9ScaleType4KindE0ELNS_15FloatRoundStyleE2EaEENS1_15EpilogueDefaultEEEEEvvEEEEvNT_6ParamsE:
        .type           _ZN7cutlass13device_kernelINS_4gemm6kernel13GemmUniversalIN4cute5tupleIJiiiiEEENS1_10collective13CollectiveMmaINS1_34MainloopSm90TmaGmmaWarpSpecializedILi3ENS5_IJNS4_1CILi1EEESB_SB_EEENS1_35KernelTmaWarpSpecializedCooperativeEEENS5_IJNSA_ILi256EEESF_NSA_ILi64EEEEEEaNS5_IJlSB_lEEEaSI_NS4_8TiledMMAINS4_8MMA_AtomIJNS4_4SM904GMMA27MMA_64x256x32_S32S8S8_SS_TNEEEENS4_6LayoutINS5_IJNSA_ILi2EEESB_SB_EEENS5_IJSB_NSA_ILi0EEESS_EEEEENS5_IJNS4_10UnderscoreESV_SV_EEEEENS4_13SM90_TMA_LOADENS4_14ComposedLayoutINS4_7SwizzleILi2ELi4ELi3EEENS4_18smem_ptr_flag_bitsILi8EEENSP_INS5_IJNSA_ILi8EEESG_EEENS5_IJSG_SB_EEEEEEEvNS4_8identityESY_S18_vS19_EENS_8epilogue10collective6detail29Sm90TmaWarpSpecializedAdapterINS1C_15DefaultEpilogueIaSI_SI_NS1B_6thread17LinearCombinationIaLi1EiiLNS1G_9ScaleType4KindE0ELNS_15FloatRoundStyleE2EaEENS1_15EpilogueDefaultEEEEEvvEEEEvNT_6ParamsE,@function
        .size           _ZN7cutlass13device_kernelINS_4gemm6kernel13GemmUniversalIN4cute5tupleIJiiiiEEENS1_10collective13CollectiveMmaINS1_34MainloopSm90TmaGmmaWarpSpecializedILi3ENS5_IJNS4_1CILi1EEESB_SB_EEENS1_35KernelTmaWarpSpecializedCooperativeEEENS5_IJNSA_ILi256EEESF_NSA_ILi64EEEEEEaNS5_IJlSB_lEEEaSI_NS4_8TiledMMAINS4_8MMA_AtomIJNS4_4SM904GMMA27MMA_64x256x32_S32S8S8_SS_TNEEEENS4_6LayoutINS5_IJNSA_ILi2EEESB_SB_EEENS5_IJSB_NSA_ILi0EEESS_EEEEENS5_IJNS4_10UnderscoreESV_SV_EEEEENS4_13SM90_TMA_LOADENS4_14ComposedLayoutINS4_7SwizzleILi2ELi4ELi3EEENS4_18smem_ptr_flag_bitsILi8EEENSP_INS5_IJNSA_ILi8EEESG_EEENS5_IJSG_SB_EEEEEEEvNS4_8identityESY_S18_vS19_EENS_8epilogue10collective6detail29Sm90TmaWarpSpecializedAdapterINS1C_15DefaultEpilogueIaSI_SI_NS1B_6thread17LinearCombinationIaLi1EiiLNS1G_9ScaleType4KindE0ELNS_15FloatRoundStyleE2EaEENS1_15EpilogueDefaultEEEEEvvEEEEvNT_6ParamsE,(.L_x_580 - _ZN7cutlass13device_kernelINS_4gemm6kernel13GemmUniversalIN4cute5tupleIJiiiiEEENS1_10collective13CollectiveMmaINS1_34MainloopSm90TmaGmmaWarpSpecializedILi3ENS5_IJNS4_1CILi1EEESB_SB_EEENS1_35KernelTmaWarpSpecializedCooperativeEEENS5_IJNSA_ILi256EEESF_NSA_ILi64EEEEEEaNS5_IJlSB_lEEEaSI_NS4_8TiledMMAINS4_8MMA_AtomIJNS4_4SM904GMMA27MMA_64x256x32_S32S8S8_SS_TNEEEENS4_6LayoutINS5_IJNSA_ILi2EEESB_SB_EEENS5_IJSB_NSA_ILi0EEESS_EEEEENS5_IJNS4_10UnderscoreESV_SV_EEEEENS4_13SM90_TMA_LOADENS4_14ComposedLayoutINS4_7SwizzleILi2ELi4ELi3EEENS4_18smem_ptr_flag_bitsILi8EEENSP_INS5_IJNSA_ILi8EEESG_EEENS5_IJSG_SB_EEEEEEEvNS4_8identityESY_S18_vS19_EENS_8epilogue10collective6detail29Sm90TmaWarpSpecializedAdapterINS1C_15DefaultEpilogueIaSI_SI_NS1B_6thread17LinearCombinationIaLi1EiiLNS1G_9ScaleType4KindE0ELNS_15FloatRoundStyleE2EaEENS1_15EpilogueDefaultEEEEEvvEEEEvNT_6ParamsE)
        .other          _ZN7cutlass13device_kernelINS_4gemm6kernel13GemmUniversalIN4cute5tupleIJiiiiEEENS1_10collective13CollectiveMmaINS1_34MainloopSm90TmaGmmaWarpSpecializedILi3ENS5_IJNS4_1CILi1EEESB_SB_EEENS1_35KernelTmaWarpSpecializedCooperativeEEENS5_IJNSA_ILi256EEESF_NSA_ILi64EEEEEEaNS5_IJlSB_lEEEaSI_NS4_8TiledMMAINS4_8MMA_AtomIJNS4_4SM904GMMA27MMA_64x256x32_S32S8S8_SS_TNEEEENS4_6LayoutINS5_IJNSA_ILi2EEESB_SB_EEENS5_IJSB_NSA_ILi0EEESS_EEEEENS5_IJNS4_10UnderscoreESV_SV_EEEEENS4_13SM90_TMA_LOADENS4_14ComposedLayoutINS4_7SwizzleILi2ELi4ELi3EEENS4_18smem_ptr_flag_bitsILi8EEENSP_INS5_IJNSA_ILi8EEESG_EEENS5_IJSG_SB_EEEEEEEvNS4_8identityESY_S18_vS19_EENS_8epilogue10collective6detail29Sm90TmaWarpSpecializedAdapterINS1C_15DefaultEpilogueIaSI_SI_NS1B_6thread17LinearCombinationIaLi1EiiLNS1G_9ScaleType4KindE0ELNS_15FloatRoundStyleE2EaEENS1_15EpilogueDefaultEEEEEvvEEEEvNT_6ParamsE,@"STO_CUDA_ENTRY STV_DEFAULT"
_ZN7cutlass13device_kernelINS_4gemm6kernel13GemmUniversalIN4cute5tupleIJiiiiEEENS1_10collective13CollectiveMmaINS1_34MainloopSm90TmaGmmaWarpSpecializedILi3ENS5_IJNS4_1CILi1EEESB_SB_EEENS1_35KernelTmaWarpSpecializedCooperativeEEENS5_IJNSA_ILi256EEESF_NSA_ILi64EEEEEEaNS5_IJlSB_lEEEaSI_NS4_8TiledMMAINS4_8MMA_AtomIJNS4_4SM904GMMA27MMA_64x256x32_S32S8S8_SS_TNEEEENS4_6LayoutINS5_IJNSA_ILi2EEESB_SB_EEENS5_IJSB_NSA_ILi0EEESS_EEEEENS5_IJNS4_10UnderscoreESV_SV_EEEEENS4_13SM90_TMA_LOADENS4_14ComposedLayoutINS4_7SwizzleILi2ELi4ELi3EEENS4_18smem_ptr_flag_bitsILi8EEENSP_INS5_IJNSA_ILi8EEESG_EEENS5_IJSG_SB_EEEEEEEvNS4_8identityESY_S18_vS19_EENS_8epilogue10collective6detail29Sm90TmaWarpSpecializedAdapterINS1C_15DefaultEpilogueIaSI_SI_NS1B_6thread17LinearCombinationIaLi1EiiLNS1G_9ScaleType4KindE0ELNS_15FloatRoundStyleE2EaEENS1_15EpilogueDefaultEEEEEvvEEEEvNT_6ParamsE:
[----:B------:R-:W0:Y:S02]  /*0000*/  LDC R1, c[0x0][0x28] ;  /* 0x00000a00ff017b82 */ /* 0x000e240000000800 */
[----:B0-----:R-:W-:Y:S01]  /*0010*/  VIADD R1, R1, 0xfffffb48 ;  /* 0xfffffb4801017836 */ /* 0x001fe20000000000 */
[----:B------:R-:W0:Y:S01]  /*0020*/  S2R R2, SR_TID.X ;  /* 0x0000000000027919 */ /* 0x000e220000002100 */
[----:B------:R-:W-:Y:S01]  /*0030*/  ELECT P0, URZ, PT ;  /* 0x00000000003f782f */ /* 0x000fe20003800000 */
[----:B------:R-:W-:Y:S01]  /*0040*/  BSSY B0, `(.L_x_0) ;  /* 0x0000015000007945 */ /* 0x000fe20003800000 */
[--C-:B0-----:R-:W-:Y:S02]  /*0050*/  SHF.R.U32.HI R0, RZ, 0x5, R2.reuse ;  /* 0x00000005ff007819 */ /* 0x101fe40000011602 */
[----:B------:R-:W-:-:S03]  /*0060*/  SHF.R.U32.HI R2, RZ, 0x7, R2 ;  /* 0x00000007ff027819 */ /* 0x000fc60000011602 */
[----:B------:R-:W0:Y:S04]  /*0070*/  SHFL.IDX PT, R3, R0, RZ, 0x1f ;  /* 0x00001fff00037589 */ /* 0x000e2800000e0000 */
[----:B------:R-:W1:Y:S01]  /*0080*/  SHFL.IDX PT, R2, R2, RZ, 0x1f ;  /* 0x00001fff02027589 */ /* 0x000e6200000e0000 */
[----:B0-----:R-:W-:Y:S02]  /*0090*/  R2UR UR10, R3 ;  /* 0x00000000030a72ca */ /* 0x001fe400000e0000 */
[----:B-1----:R-:W-:-:S11]  /*00a0*/  R2UR UR5, R2 ;  /* 0x00000000020572ca */ /* 0x002fd600000e0000 */
[----:B------:R-:W-:Y:S02]  /*00b0*/  USHF.R.S32.HI UR4, URZ, 0x1f, UR10 ;  /* 0x0000001f3f047899 */ /* 0x000fe4000801140a */
[----:B------:R-:W-:Y:S02]  /*00c0*/  ISETP.NE.OR P0, PT, RZ, UR10, !P0 ;  /* 0x0000000aff007c0c */ /* 0x000fe4000c705670 */
[----:B------:R-:W-:-:S04]  /*00d0*/  ULEA.HI UR4, UR4, UR10, URZ, 0x2 ;  /* 0x0000000a04047291 */ /* 0x000fc8000f8f103f */
[----:B------:R-:W-:-:S04]  /*00e0*/  ULOP3.LUT UR4, UR4, 0xfffffffc, URZ, 0xc0, !UPT ;  /* 0xfffffffc04047892 */ /* 0x000fc8000f8ec03f */
[----:B------:R-:W-:-:S03]  /*00f0*/  UIADD3 UR10, UR10, -UR4, URZ ;  /* 0x800000040a0a7290 */ /* 0x000fc6000fffe03f */
[----:B------:R-:W-:Y:S09]  /*0100*/  @P0 BRA `(.L_x_1) ;  /* 0x0000000000200947 */ /* 0x000ff20003800000 */
[----:B------:R-:W-:Y:S02]  /*0110*/  ULDC.64 UR6, c[0x0][0x198] ;  /* 0x0000660000067ab9 */ /* 0x000fe40000000a00 */
[----:B------:R-:W-:Y:S02]  /*0120*/  UIADD3 UR8, UP0, UR6, 0xf0, URZ ;  /* 0x000000f006087890 */ /* 0x000fe4000ff1e03f */
[----:B------:R-:W-:Y:S02]  /*0130*/  UIADD3 UR6, UP1, UR6, 0x1f0, URZ ;  /* 0x000001f006067890 */ /* 0x000fe4000ff3e03f */
[----:B------:R-:W-:Y:S02]  /*0140*/  UIADD3.X UR9, URZ, UR7, URZ, UP0, !UPT ;  /* 0x000000073f097290 */ /* 0x000fe400087fe43f */
[----:B------:R-:W-:-:S07]  /*0150*/  UIADD3.X UR7, URZ, UR7, URZ, UP1, !UPT ;  /* 0x000000073f077290 */ /* 0x000fce0008ffe43f */
[----:B------:R0:W-:Y:S02]  /*0160*/  UTMACCTL.PF [UR8] ;  /* 0x00000000080079b9 */ /* 0x0001e40008040000 */
[----:B------:R0:W-:Y:S02]  /*0170*/  UTMACCTL.PF [UR6] ;  /* 0x00000000060079b9 */ /* 0x0001e40008040000 */
[----:B0-----:R-:W-:Y:S01]  /*0180*/  NOP ;  /* 0x0000000000007918 */ /* 0x001fe20000000000 */
.L_x_1:
[----:B------:R-:W-:Y:S05]  /*0190*/  BSYNC B0 ;  /* 0x0000000000007941 */ /* 0x000fea0003800000 */
.L_x_0:
[----:B------:R-:W0:Y:S01]  /*01a0*/  SHFL.IDX PT, R2, R0, RZ, 0x1f ;  /* 0x00001fff00027589 */ /* 0x000e2200000e0000 */
[----:B------:R-:W-:Y:S01]  /*01b0*/  UISETP.NE.AND UP0, UPT, UR10, 0x3, UPT ;  /* 0x000000030a00788c */ /* 0x000fe2000bf05270 */
[----:B------:R-:W-:Y:S01]  /*01c0*/  ISETP.NE.AND P1, PT, RZ, UR5, PT ;  /* 0x00000005ff007c0c */ /* 0x000fe2000bf25270 */
[----:B------:R-:W-:Y:S02]  /*01d0*/  UIADD3 UR18, UR5, -0x1, URZ ;  /* 0xffffffff05127890 */ /* 0x000fe4000fffe03f */
[----:B------:R-:W-:Y:S02]  /*01e0*/  UISETP.EQ.OR UP0, UPT, UR10, URZ, !UP0 ;  /* 0x0000003f0a00728c */ /* 0x000fe4000c702670 */
[----:B------:R-:W-:Y:S02]  /*01f0*/  UISETP.GE.U32.AND UP1, UPT, UR18, 0x2, UPT ;  /* 0x000000021200788c */ /* 0x000fe4000bf26070 */
[----:B------:R-:W-:-:S04]  /*0200*/  UISETP.EQ.AND UP0, UPT, UR5, URZ, UP0 ;  /* 0x0000003f0500728c */ /* 0x000fc80008702270 */
[----:B------:R-:W-:-:S04]  /*0210*/  USEL UR40, URZ, 0x1, !UP0 ;  /* 0x000000013f287887 */ /* 0x000fc8000c000000 */
[----:B------:R-:W-:Y:S01]  /*0220*/  USEL UR40, UR40, 0x2, UP1 ;  /* 0x0000000228287887 */ /* 0x000fe20008800000 */
[----:B0-----:R-:W-:-:S13]  /*0230*/  ISETP.NE.AND P0, PT, R2, RZ, PT ;  /* 0x000000ff0200720c */ /* 0x001fda0003f05270 */
[----:B------:R-:W-:Y:S05]  /*0240*/  @P0 BRA `(.L_x_2) ;  /* 0x0000000000500947 */ /* 0x000fea0003800000 */
[----:B------:R-:W0:Y:S01]  /*0250*/  S2UR UR8, SR_CgaCtaId ;  /* 0x00000000000879c3 */ /* 0x000e220000008800 */
[----:B------:R-:W-:Y:S01]  /*0260*/  UMOV UR4, 0x400 ;  /* 0x0000040000047882 */ /* 0x000fe20000000000 */
[----:B------:R-:W-:Y:S01]  /*0270*/  UMOV UR5, 0x1 ;  /* 0x0000000100057882 */ /* 0x000fe20000000000 */
[----:B------:R-:W-:Y:S01]  /*0280*/  UMOV UR6, 0x100 ;  /* 0x0000010000067882 */ /* 0x000fe20000000000 */
[----:B------:R-:W-:Y:S01]  /*0290*/  ELECT P0, URZ, PT ;  /* 0x00000000003f782f */ /* 0x000fe20003800000 */
[----:B------:R-:W-:-:S04]  /*02a0*/  UIADD3 UR6, -UR6, 0x100000, URZ ;  /* 0x0010000006067890 */ /* 0x000fc8000fffe13f */
[----:B------:R-:W-:Y:S02]  /*02b0*/  USHF.L.U32 UR7, UR6, 0xb, URZ ;  /* 0x0000000b06077899 */ /* 0x000fe4000800063f */
[----:B------:R-:W-:Y:S02]  /*02c0*/  USHF.L.U32 UR6, UR6, 0x1, URZ ;  /* 0x0000000106067899 */ /* 0x000fe4000800063f */
[----:B0-----:R-:W-:Y:S02]  /*02d0*/  ULEA UR8, UR8, UR4, 0x18 ;  /* 0x0000000408087291 */ /* 0x001fe4000f8ec03f */
[----:B------:R-:W-:-:S04]  /*02e0*/  UIADD3 UR4, -UR5, 0x100000, URZ ;  /* 0x0010000005047890 */ /* 0x000fc8000fffe13f */
[----:B------:R-:W-:Y:S02]  /*02f0*/  USHF.L.U32 UR5, UR4, 0xb, URZ ;  /* 0x0000000b04057899 */ /* 0x000fe4000800063f */
[----:B------:R-:W-:Y:S01]  /*0300*/  USHF.L.U32 UR4, UR4, 0x1, URZ ;  /* 0x0000000104047899 */ /* 0x000fe2000800063f */
[----:B------:R-:W0:Y:S11]  /*0310*/  FENCE.VIEW.ASYNC.S ;  /* 0x00000000000073c6 */ /* 0x000e360000000000 */
[----:B0-----:R0:W1:Y:S01]  /*0320*/  SYNCS.EXCH.64 URZ, [UR8], UR4 ;  /* 0x00000004083f75b2 */ /* 0x0010620008000100 */
[----:B------:R0:W2:Y:S01]  /*0330*/  SYNCS.EXCH.64 URZ, [UR8+0x18], UR6 ;  /* 0x00001806083f75b2 */ /* 0x0000a20008000100 */
[----:B------:R0:W3:Y:S01]  /*0340*/  SYNCS.EXCH.64 URZ, [UR8+0x8], UR4 ;  /* 0x00000804083f75b2 */ /* 0x0000e20008000100 */
[----:B------:R0:W4:Y:S01]  /*0350*/  SYNCS.EXCH.64 URZ, [UR8+0x20], UR6 ;  /* 0x00002006083f75b2 */ /* 0x0001220008000100 */
[----:B------:R0:W0:Y:S01]  /*0360*/  SYNCS.EXCH.64 URZ, [UR8+0x10], UR4 ;  /* 0x00001004083f75b2 */ /* 0x0000220008000100 */
[----:B------:R0:W0:Y:S01]  /*0370*/  SYNCS.EXCH.64 URZ, [UR8+0x28], UR6 ;  /* 0x00002806083f75b2 */ /* 0x0000220008000100 */
[----:B------:R-:W-:Y:S01]  /*0380*/  NOP ;  /* 0x0000000000007918 */ /* 0x000fe20000000000 */
.L_x_2:
[----:B------:R-:W5:Y:S01]  /*0390*/  SHFL.IDX PT, R0, R0, RZ, 0x1f ;  /* 0x00001fff00007589 */ /* 0x000f6200000e0000 */
[----:B------:R-:W-:Y:S01]  /*03a0*/  ELECT P0, URZ, PT ;  /* 0x00000000003f782f */ /* 0x000fe20003800000 */
[----:B------:R-:W1:Y:S01]  /*03b0*/  S2UR UR17, SR_CTAID.Y ;  /* 0x00000000001179c3 */ /* 0x000e620000002600 */
[----:B0-----:R-:W-:Y:S01]  /*03c0*/  ULDC UR5, c[0x0][0x65c] ;  /* 0x0001970000057ab9 */ /* 0x001fe20000000800 */
[----:B------:R-:W-:Y:S01]  /*03d0*/  UMOV UR12, 0x20 ;  /* 0x00000020000c7882 */ /* 0x000fe20000000000 */
[----:B------:R-:W-:Y:S01]  /*03e0*/  UISETP.NE.AND UP2, UPT, UR5, 0x1, UPT ;  /* 0x000000010500788c */ /* 0x000fe2000bf45270 */
[----:B------:R-:W-:Y:S01]  /*03f0*/  NOP ;  /* 0x0000000000007918 */ /* 0x000fe20000000000 */
[----:B------:R-:W-:Y:S02]  /*0400*/  NOP ;  /* 0x0000000000007918 */ /* 0x000fe40000000000 */
[----:B------:R-:W-:Y:S01]  /*0410*/  UP2UR UR46, UPR, URZ, 0x4 ;  /* 0x000000043f2e7883 */ /* 0x000fe20008000000 */
[----:B------:R-:W0:Y:S01]  /*0420*/  S2UR UR4, SR_CTAID.X ;  /* 0x00000000000479c3 */ /* 0x000e220000002500 */
[----:B------:R-:W-:-:S02]  /*0430*/  PLOP3.LUT P2, PT, PT, PT, UP2, 0x80, 0x0 ;  /* 0x000000000000781c */ /* 0x000fc40003f4f028 */
[----:B------:R-:W-:Y:S02]  /*0440*/  PLOP3.LUT P4, PT, PT, PT, UP2, 0x80, 0x0 ;  /* 0x000000000000781c */ /* 0x000fe40003f8f028 */
[----:B------:R-:W-:Y:S01]  /*0450*/  PLOP3.LUT P3, PT, PT, PT, UP2, 0x80, 0x0 ;  /* 0x000000000000781c */ /* 0x000fe20003f6f028 */
[----:B------:R-:W-:Y:S01]  /*0460*/  @UP2 ULDC UR14, c[0x0][0x10] ;  /* 0x00000400000e2ab9 */ /* 0x000fe20000000800 */
[----:B------:R-:W-:Y:S01]  /*0470*/  @UP2 UMOV UR9, URZ ;  /* 0x0000003f00092c82 */ /* 0x000fe20008000000 */
[----:B------:R-:W-:Y:S01]  /*0480*/  @!UP2 ULDC UR11, c[0x0][0xc] ;  /* 0x00000300000baab9 */ /* 0x000fe20000000800 */
[----:B-----5:R-:W-:Y:S01]  /*0490*/  ISETP.NE.OR P0, PT, R0, RZ, !P0 ;  /* 0x000000ff0000720c */ /* 0x020fe20004705670 */
[----:B-1----:R-:W-:Y:S02]  /*04a0*/  @UP2 UMOV UR7, UR17 ;  /* 0x0000001100072c82 */ /* 0x002fe40008000000 */
[----:B------:R-:W-:Y:S01]  /*04b0*/  @UP2 UMOV UR8, UR7 ;  /* 0x0000000700082c82 */ /* 0x000fe20008000000 */
[----:B------:R-:W-:Y:S01]  /*04c0*/  @!UP2 UMOV UR7, UR17 ;  /* 0x000000110007ac82 */ /* 0x000fe20008000000 */
[----:B0-----:R-:W-:-:S08]  /*04d0*/  @UP2 UIMAD.WIDE.U32 UR14, UR4, UR14, UR8 ;  /* 0x0000000e040e22a5 */ /* 0x001fd0000f8e0008 */
[----:B------:R-:W-:Y:S01]  /*04e0*/  VOTEU.ALL UP0, P0 ;  /* 0x00000000003f7886 */ /* 0x000fe20000000000 */
[----:B------:R-:W-:Y:S01]  /*04f0*/  VOTEU.ALL UP1, P0 ;  /* 0x00000000003f7886 */ /* 0x000fe20000020000 */
[----:B------:R-:W-:-:S03]  /*0500*/  IMAD.U32 R2, RZ, RZ, UR14 ;  /* 0x0000000eff027e24 */ /* 0x000fc6000f8e00ff */
[----:B------:R-:W0:Y:S01]  /*0510*/  @!UP0 S2UR UR6, SR_CgaCtaId ;  /* 0x00000000000689c3 */ /* 0x000e220000008800 */
[----:B------:R-:W-:Y:S01]  /*0520*/  @!UP0 UMOV UR5, 0x400 ;  /* 0x0000040000058882 */ /* 0x000fe20000000000 */
[----:B------:R-:W-:-:S04]  /*0530*/  @!UP0 UIADD3 UR12, -UR12, 0x100000, URZ ;  /* 0x001000000c0c8890 */ /* 0x000fc8000fffe13f */
[----:B------:R-:W-:Y:S02]  /*0540*/  @!UP0 USHF.L.U32 UR13, UR12, 0xb, URZ ;  /* 0x0000000b0c0d8899 */ /* 0x000fe4000800063f */
[----:B------:R-:W-:Y:S01]  /*0550*/  @!UP0 USHF.L.U32 UR12, UR12, 0x1, URZ ;  /* 0x000000010c0c8899 */ /* 0x000fe2000800063f */
[----:B------:R-:W-:Y:S01]  /*0560*/  IMAD.U32 R3, RZ, RZ, UR15 ;  /* 0x0000000fff037e24 */ /* 0x000fe2000f8e00ff */
[----:B0-----:R-:W-:Y:S01]  /*0570*/  @!UP0 ULEA UR16, UR6, UR5, 0x18 ;  /* 0x0000000506108291 */ /* 0x001fe2000f8ec03f */
[----:B------:R-:W-:Y:S01]  /*0580*/  VOTEU.ALL UP0, P0 ;  /* 0x00000000003f7886 */ /* 0x000fe20000000000 */
[----:B------:R-:W-:Y:S01]  /*0590*/  PLOP3.LUT P0, PT, PT, PT, UP2, 0x80, 0x0 ;  /* 0x000000000000781c */ /* 0x000fe20003f0f028 */
[----:B------:R-:W-:Y:S01]  /*05a0*/  UMOV UR5, URZ ;  /* 0x0000003f00057c82 */ /* 0x000fe20008000000 */
[----:B------:R-:W-:Y:S01]  /*05b0*/  @UP2 UMOV UR6, URZ ;  /* 0x0000003f00062c82 */ /* 0x000fe20008000000 */
[----:B------:R-:W-:Y:S02]  /*05c0*/  @!UP2 UIMAD.WIDE.U32 UR8, UR11, UR7, UR4 ;  /* 0x000000070b08a2a5 */ /* 0x000fe4000f8e0004 */
[----:B------:R-:W-:-:S04]  /*05d0*/  @UP2 UIADD3 UR6, UR15, UR6, URZ ;  /* 0x000000060f062290 */ /* 0x000fc8000fffe03f */
[----:B------:R-:W-:Y:S01]  /*05e0*/  IMAD.U32 R5, RZ, RZ, UR9 ;  /* 0x00000009ff057e24 */ /* 0x000fe2000f8e00ff */
[----:B------:R-:W0:Y:S02]  /*05f0*/  FENCE.VIEW.ASYNC.S ;  /* 0x00000000000073c6 */ /* 0x000e240000000000 */
[----:B0-----:R0:W2:Y:S01]  /*0600*/  @!UP0 SYNCS.EXCH.64 URZ, [UR16+0x40], UR12 ;  /* 0x0000400c103f85b2 */ /* 0x0010a20008000100 */
[----:B------:R-:W-:Y:S01]  /*0610*/  @P2 IMAD.U32 R6, RZ, RZ, UR6 ;  /* 0x00000006ff062e24 */ /* 0x000fe2000f8e00ff */
[----:B------:R-:W-:Y:S01]  /*0620*/  MOV R4, UR8 ;  /* 0x0000000800047c02 */ /* 0x000fe20008000f00 */
[----:B------:R-:W-:Y:S01]  /*0630*/  @!P4 IMAD.MOV.U32 R6, RZ, RZ, R5 ;  /* 0x000000ffff06c224 */ /* 0x000fe200078e0005 */
[----:B------:R-:W-:Y:S01]  /*0640*/  @P0 MOV R7, R2 ;  /* 0x0000000200070202 */ /* 0x000fe20000000f00 */
[----:B------:R-:W-:Y:S02]  /*0650*/  IMAD.U32 R2, RZ, RZ, UR8 ;  /* 0x00000008ff027e24 */ /* 0x000fe4000f8e00ff */
[----:B------:R-:W-:Y:S01]  /*0660*/  IMAD.U32 R3, RZ, RZ, UR9 ;  /* 0x00000009ff037e24 */ /* 0x000fe2000f8e00ff */
[----:B------:R0:W-:Y:S01]  /*0670*/  STL [R1+0x200], R6 ;  /* 0x0002000601007387 */ /* 0x0001e20000100800 */
[----:B------:R-:W-:-:S05]  /*0680*/  @!P3 IMAD.MOV.U32 R7, RZ, RZ, R2 ;  /* 0x000000ffff07b224 */ /* 0x000fca00078e0002 */
[----:B------:R0:W-:Y:S01]  /*0690*/  STL [R1+0x204], R7 ;  /* 0x0002040701007387 */ /* 0x0001e20000100800 */
[----:B------:R0:W2:Y:S01]  /*06a0*/  @!UP1 SYNCS.EXCH.64 URZ, [UR16+0x48], UR12 ;  /* 0x0000480c103f95b2 */ /* 0x0000a20008000100 */
[----:B------:R-:W-:Y:S01]  /*06b0*/  NOP ;  /* 0x0000000000007918 */ /* 0x000fe20000000000 */
[----:B--234-:R-:W-:Y:S06]  /*06c0*/  BAR.SYNC.DEFER_BLOCKING 0x0 ;  /* 0x0000000000007b1d */ /* 0x01cfec0000010000 */
[----:B------:R-:W-:Y:S05]  /*06d0*/  @!P1 BRA `(.L_x_3) ;  /* 0x0000012000e09947 */ /* 0x000fea0003800000 */
[----:B------:R-:W-:-:S06]  /*06e0*/  UISETP.GT.U32.AND UP0, UPT, UR18, 0x1, UPT ;  /* 0x000000011200788c */ /* 0x000fcc000bf04070 */
[----:B------:R-:W-:-:S13]  /*06f0*/  PLOP3.LUT P0, PT, PT, PT, UP0, 0x80, 0x0 ;  /* 0x000000000000781c */ /* 0x000fda0003f0f008 */
[----:B0-----:R-:W-:Y:S05]  /*0700*/  @P0 EXIT ;  /* 0x000000000000094d */ /* 0x001fea0003800000 */
[----:B------:R-:W-:Y:S01]  /*0710*/  ULDC.64 UR8, c[0x0][0x650] ;  /* 0x0001940000087ab9 */ /* 0x000fe20000000a00 */
[----:B------:R-:W-:Y:S01]  /*0720*/  UMOV UR41, 0xffffffff ;  /* 0xffffffff00297882 */ /* 0x000fe20000000000 */
[----:B------:R-:W-:Y:S01]  /*0730*/  ISETP.GE.U32.AND P0, PT, R7, UR8, PT ;  /* 0x0000000807007c0c */ /* 0x000fe2000bf06070 */
[----:B------:R-:W-:Y:S01]  /*0740*/  UMOV UR42, 0xffffffff ;  /* 0xffffffff002a7882 */ /* 0x000fe20000000000 */
[----:B------:R-:W-:Y:S01]  /*0750*/  UMOV UR43, 0xffffffff ;  /* 0xffffffff002b7882 */ /* 0x000fe20000000000 */
[----:B------:R-:W-:Y:S02]  /*0760*/  PRMT R0, RZ, 0x7610, R0 ;  /* 0x00007610ff007816 */ /* 0x000fe40000000000 */
[----:B------:R-:W-:-:S13]  /*0770*/  ISETP.GE.U32.AND.EX P0, PT, R6, UR9, PT, P0 ;  /* 0x0000000906007c0c */ /* 0x000fda000bf06100 */
[----:B------:R-:W-:Y:S05]  /*0780*/  @P0 BRA `(.L_x_4) ;  /* 0x0000000400800947 */ /* 0x000fea0003800000 */
[----:B------:R-:W-:Y:S01]  /*0790*/  I2FP.F32.U32 R0, UR4 ;  /* 0x0000000400007c45 */ /* 0x000fe20008201000 */
[----:B------:R-:W-:Y:S01]  /*07a0*/  ULDC.64 UR16, c[0x0][0x628] ;  /* 0x00018a0000107ab9 */ /* 0x000fe20000000a00 */
[----:B------:R-:W-:Y:S01]  /*07b0*/  ULDC UR6, c[0x0][0x150] ;  /* 0x0000540000067ab9 */ /* 0x000fe20000000800 */
[----:B------:R-:W-:Y:S01]  /*07c0*/  ISETP.NE.U32.AND P0, PT, RZ, UR16, PT ;  /* 0x00000010ff007c0c */ /* 0x000fe2000bf05070 */
[----:B------:R-:W-:Y:S01]  /*07d0*/  ULDC UR15, c[0x0][0x630] ;  /* 0x00018c00000f7ab9 */ /* 0x000fe20000000800 */
[----:B------:R-:W-:Y:S01]  /*07e0*/  FMUL R0, R0, UR6 ;  /* 0x0000000600007c20 */ /* 0x000fe20008400000 */
[----:B------:R-:W-:Y:S01]  /*07f0*/  R2UR UR18, R7 ;  /* 0x00000000071272ca */ /* 0x000fe200000e0000 */
[----:B------:R-:W-:Y:S01]  /*0800*/  ULDC UR20, c[0x0][0x154] ;  /* 0x0000550000147ab9 */ /* 0x000fe20000000800 */
[----:B------:R-:W-:Y:S01]  /*0810*/  ISETP.NE.AND.EX P0, PT, RZ, UR17, PT, P0 ;  /* 0x00000011ff007c0c */ /* 0x000fe2000bf05300 */
[----:B------:R0:W1:Y:S01]  /*0820*/  F2I.U32.TRUNC.NTZ R2, R0 ;  /* 0x0000000000027305 */ /* 0x000062000020f000 */
[----:B------:R-:W-:-:S02]  /*0830*/  R2UR UR19, R6 ;  /* 0x00000000061372ca */ /* 0x000fc400000e0000 */
[----:B------:R-:W-:Y:S02]  /*0840*/  R2UR UR8, R7 ;  /* 0x00000000070872ca */ /* 0x000fe400000e0000 */
[----:B------:R-:W-:-:S07]  /*0850*/  R2UR UR9, R6 ;  /* 0x00000000060972ca */ /* 0x000fce00000e0000 */
[----:B0-----:R-:W-:Y:S08]  /*0860*/  @!P0 BRA `(.L_x_5) ;  /* 0x0000000000308947 */ /* 0x001ff00003800000 */
[----:B------:R-:W-:Y:S01]  /*0870*/  R2UR UR8, R7 ;  /* 0x00000000070872ca */ /* 0x000fe200000e0000 */
[----:B------:R-:W-:Y:S01]  /*0880*/  ULDC UR6, c[0x0][0x634] ;  /* 0x00018d0000067ab9 */ /* 0x000fe20000000800 */
[----:B------:R-:W-:-:S11]  /*0890*/  R2UR UR14, R6 ;  /* 0x00000000060e72ca */ /* 0x000fd600000e0000 */
[----:B------:R-:W-:-:S04]  /*08a0*/  UIADD3 UR6, UP0, UR8, UR6, URZ ;  /* 0x0000000608067290 */ /* 0x000fc8000ff1e03f */
[----:B------:R-:W-:-:S04]  /*08b0*/  UIADD3.X UR14, URZ, UR14, URZ, UP0, !UPT ;  /* 0x0000000e3f0e7290 */ /* 0x000fc800087fe43f */
[----:B------:R-:W-:-:S04]  /*08c0*/  UIMAD.WIDE.U32 UR8, UR14, UR16, URZ ;  /* 0x000000100e0872a5 */ /* 0x000fc8000f8e003f */
[----:B------:R-:W-:Y:S02]  /*08d0*/  UIMAD.WIDE.U32 UR10, UP0, UR6, UR17, UR8 ;  /* 0x00000011060a72a5 */ /* 0x000fe4000f800008 */
[----:B------:R-:W-:Y:S02]  /*08e0*/  UIMAD.WIDE.U32 UR8, UR6, UR16, URZ ;  /* 0x00000010060872a5 */ /* 0x000fe4000f8e003f */
[----:B------:R-:W-:Y:S02]  /*08f0*/  UIADD3.X UR13, URZ, URZ, URZ, UP0, !UPT ;  /* 0x0000003f3f0d7290 */ /* 0x000fe400087fe43f */
[----:B------:R-:W-:Y:S01]  /*0900*/  UIADD3 URZ, UP0, UR9, UR10, URZ ;  /* 0x0000000a093f7290 */ /* 0x000fe2000ff1e03f */
[----:B------:R-:W-:-:S03]  /*0910*/  UMOV UR12, UR11 ;  /* 0x0000000b000c7c82 */ /* 0x000fc60008000000 */
[----:B------:R-:W-:-:S12]  /*0920*/  UIMAD.WIDE.U32.X UR8, UR14, UR17, UR12, UP0 ;  /* 0x000000110e0872a5 */ /* 0x000fd800080e040c */
.L_x_5:
[----:B------:R-:W-:Y:S01]  /*0930*/  USHF.R.U64 UR43, UR8, UR15, UR9 ;  /* 0x0000000f082b7299 */ /* 0x000fe20008001209 */
[----:B------:R-:W-:Y:S01]  /*0940*/  I2FP.F32.U32 R0, UR7 ;  /* 0x0000000700007c45 */ /* 0x000fe20008201000 */
[----:B------:R-:W-:Y:S01]  /*0950*/  USHF.R.U32.HI UR5, URZ, UR15, UR9 ;  /* 0x0000000f3f057299 */ /* 0x000fe20008011609 */
[----:B-1----:R-:W-:Y:S01]  /*0960*/  R2UR UR12, R2 ;  /* 0x00000000020c72ca */ /* 0x002fe200000e0000 */
[----:B------:R-:W-:Y:S02]  /*0970*/  UIADD3 UR6, UP0, URZ, -UR43, URZ ;  /* 0x8000002b3f067290 */ /* 0x000fe4000ff1e03f */
[----:B------:R-:W-:Y:S01]  /*0980*/  FMUL R0, R0, UR20 ;  /* 0x0000001400007c20 */ /* 0x000fe20008400000 */
[----:B------:R-:W-:Y:S01]  /*0990*/  ULDC.64 UR8, c[0x0][0x620] ;  /* 0x0001880000087ab9 */ /* 0x000fe20000000a00 */
[----:B------:R-:W-:Y:S01]  /*09a0*/  UIADD3.X UR5, URZ, ~UR5, URZ, UP0, !UPT ;  /* 0x800000053f057290 */ /* 0x000fe200087fe43f */
[----:B------:R-:W-:Y:S01]  /*09b0*/  UMOV UR10, UR18 ;  /* 0x00000012000a7c82 */ /* 0x000fe20008000000 */
[----:B------:R-:W-:-:S02]  /*09c0*/  UMOV UR11, UR19 ;  /* 0x00000013000b7c82 */ /* 0x000fc40008000000 */
[----:B------:R-:W-:Y:S01]  /*09d0*/  UIMAD UR5, UR5, UR8, URZ ;  /* 0x00000008050572a4 */ /* 0x000fe2000f8e023f */
[----:B------:R-:W0:Y:S01]  /*09e0*/  F2I.U32.TRUNC.NTZ R0, R0 ;  /* 0x0000000000007305 */ /* 0x000e22000020f000 */
[----:B------:R-:W-:Y:S02]  /*09f0*/  UIMAD.WIDE.U32 UR10, UR6, UR8, UR10 ;  /* 0x00000008060a72a5 */ /* 0x000fe4000f8e000a */
[----:B------:R-:W-:Y:S01]  /*0a00*/  UIMAD UR6, UR6, UR9, UR5 ;  /* 0x00000009060672a4 */ /* 0x000fe2000f8e0205 */
[----:B------:R-:W-:Y:S01]  /*0a10*/  ULDC UR21, c[0x0][0x658] ;  /* 0x0001960000157ab9 */ /* 0x000fe20000000800 */
[----:B------:R-:W-:Y:S02]  /*0a20*/  UMOV UR19, 0xffffffff ;  /* 0xffffffff00137882 */ /* 0x000fe40000000000 */
[----:B------:R-:W-:Y:S01]  /*0a30*/  UIADD3 UR6, UR11, UR6, URZ ;  /* 0x000000060b067290 */ /* 0x000fe2000fffe03f */
[----:B------:R-:W-:Y:S01]  /*0a40*/  ULDC UR15, c[0x0][0x618] ;  /* 0x00018600000f7ab9 */ /* 0x000fe20000000800 */
[----:B------:R-:W-:Y:S01]  /*0a50*/  ULDC.64 UR8, c[0x0][0x640] ;  /* 0x0001900000087ab9 */ /* 0x000fe20000000a00 */
[----:B------:R-:W-:Y:S01]  /*0a60*/  USHF.L.U32 UR11, UR19, UR21, URZ ;  /* 0x00000015130b7299 */ /* 0x000fe2000800063f */
[----:B------:R-:W-:Y:S01]  /*0a70*/  ISETP.NE.U32.AND P0, PT, RZ, UR8, PT ;  /* 0x00000008ff007c0c */ /* 0x000fe2000bf05070 */
[----:B------:R-:W-:-:S02]  /*0a80*/  USHF.R.U64 UR19, UR10, UR15, UR6 ;  /* 0x0000000f0a137299 */ /* 0x000fc40008001206 */
[----:B------:R-:W-:Y:S01]  /*0a90*/  USHF.R.U32.HI UR10, URZ, UR15, UR6 ;  /* 0x0000000f3f0a7299 */ /* 0x000fe20008011606 */
[----:B0-----:R-:W-:Y:S01]  /*0aa0*/  R2UR UR14, R0 ;  /* 0x00000000000e72ca */ /* 0x001fe200000e0000 */
[----:B------:R-:W-:Y:S01]  /*0ab0*/  ULDC UR17, c[0x0][0x608] ;  /* 0x0001820000117ab9 */ /* 0x000fe20000000800 */
[----:B------:R-:W-:Y:S01]  /*0ac0*/  ISETP.NE.AND.EX P0, PT, RZ, UR9, PT, P0 ;  /* 0x00000009ff007c0c */ /* 0x000fe2000bf05300 */
[----:B------:R-:W-:Y:S02]  /*0ad0*/  USHF.R.U64 UR23, UR19, UR17, UR10 ;  /* 0x0000001113177299 */ /* 0x000fe4000800120a */
[----:B------:R-:W-:Y:S01]  /*0ae0*/  USHF.R.U32.HI UR10, URZ, UR17, UR10 ;  /* 0x000000113f0a7299 */ /* 0x000fe2000801160a */
[----:B------:R-:W-:Y:S01]  /*0af0*/  UMOV UR16, 0x1 ;  /* 0x0000000100107882 */ /* 0x000fe20000000000 */
[----:B------:R-:W-:Y:S02]  /*0b00*/  UIADD3 UR12, -UR12, URZ, URZ ;  /* 0x0000003f0c0c7290 */ /* 0x000fe4000fffe13f */
[----:B------:R-:W-:-:S02]  /*0b10*/  USHF.R.U64 UR24, UR23, UR21, UR10 ;  /* 0x0000001517187299 */ /* 0x000fc4000800120a */
[----:B------:R-:W-:Y:S01]  /*0b20*/  USHF.L.U32 UR6, UR16, UR21, URZ ;  /* 0x0000001510067299 */ /* 0x000fe2000800063f */
[----:B------:R-:W-:Y:S01]  /*0b30*/  ULDC UR13, c[0x0][0x144] ;  /* 0x00005100000d7ab9 */ /* 0x000fe20000000800 */
[----:B------:R-:W-:Y:S01]  /*0b40*/  ULDC UR5, c[0x0][0x600] ;  /* 0x0001800000057ab9 */ /* 0x000fe20000000800 */
[----:B------:R-:W-:Y:S02]  /*0b50*/  ULOP3.LUT UR16, URZ, UR11, URZ, 0x33, !UPT ;  /* 0x0000000b3f107292 */ /* 0x000fe4000f8e333f */
[----:B------:R-:W-:Y:S02]  /*0b60*/  USHF.R.U32.HI UR11, URZ, UR21, UR10 ;  /* 0x000000153f0b7299 */ /* 0x000fe4000801160a */
[----:B------:R-:W-:Y:S02]  /*0b70*/  UIADD3 UR18, UR5, -0x1, URZ ;  /* 0xffffffff05127890 */ /* 0x000fe4000fffe03f */
[----:B------:R-:W-:Y:S02]  /*0b80*/  UIADD3 UR20, -UR14, URZ, URZ ;  /* 0x0000003f0e147290 */ /* 0x000fe4000fffe13f */
[----:B------:R-:W-:Y:S01]  /*0b90*/  UIMAD UR4, UR13, UR12, UR4 ;  /* 0x0000000c0d0472a4 */ /* 0x000fe2000f8e0204 */
[----:B------:R-:W-:Y:S01]  /*0ba0*/  ULDC UR25, c[0x0][0x148] ;  /* 0x0000520000197ab9 */ /* 0x000fe20000000800 */
[----:B------:R-:W-:Y:S01]  /*0bb0*/  ULDC UR21, c[0x0][0x648] ;  /* 0x0001920000157ab9 */ /* 0x000fe20000000800 */
[----:B------:R-:W-:Y:S01]  /*0bc0*/  ULDC UR22, c[0x0][0x638] ;  /* 0x00018e0000167ab9 */ /* 0x000fe20000000800 */
[----:B------:R-:W-:Y:S01]  /*0bd0*/  UMOV UR10, UR24 ;  /* 0x00000018000a7c82 */ /* 0x000fe20008000000 */
[----:B------:R-:W-:Y:S07]  /*0be0*/  @!P0 BRA `(.L_x_6) ;  /* 0x0000000000308947 */ /* 0x000fee0003800000 */
[----:B------:R-:W-:Y:S02]  /*0bf0*/  ULDC UR14, c[0x0][0x64c] ;  /* 0x00019300000e7ab9 */ /* 0x000fe40000000800 */
        /* <DEDUP_REMOVED lines=8> */
[----:B------:R-:W-:-:S07]  /*0c80*/  UIMAD.WIDE.U32.X UR8, UR17, UR9, UR14, UP0 ;  /* 0x00000009110872a5 */ /* 0x000fce00080e040e */
[----:B------:R-:W-:Y:S01]  /*0c90*/  UMOV UR10, UR8 ;  /* 0x00000008000a7c82 */ /* 0x000fe20008000000 */
[----:B------:R-:W-:-:S05]  /*0ca0*/  UMOV UR11, UR9 ;  /* 0x00000009000b7c82 */ /* 0x000fca0008000000 */
.L_x_6:
[----:B------:R-:W-:Y:S01]  /*0cb0*/  UISETP.NE.AND UP0, UPT, UR46, URZ, UPT ;  /* 0x0000003f2e00728c */ /* 0x000fe2000bf05270 */
[----:B------:R-:W-:Y:S01]  /*0cc0*/  MOV R0, 0x1 ;  /* 0x0000000100007802 */ /* 0x000fe20000000f00 */
[----:B------:R-:W-:Y:S02]  /*0cd0*/  USHF.R.U64 UR8, UR10, UR21, UR11 ;  /* 0x000000150a087299 */ /* 0x000fe4000800120b */
[----:B------:R-:W-:Y:S02]  /*0ce0*/  ULOP3.LUT UR16, UR23, UR16, URZ, 0xc0, !UPT ;  /* 0x0000001017107292 */ /* 0x000fe4000f8ec03f */
[----:B------:R-:W-:Y:S02]  /*0cf0*/  ULOP3.LUT UR18, UR19, UR18, URZ, 0xc0, !UPT ;  /* 0x0000001213127292 */ /* 0x000fe4000f8ec03f */
[----:B------:R-:W-:-:S03]  /*0d00*/  UIMAD UR16, UR6, UR8, UR16 ;  /* 0x00000008061072a4 */ /* 0x000fc6000f8e0210 */
[----:B------:R-:W-:Y:S02]  /*0d10*/  @UP0 UIMAD UR4, UR25, UR20, UR7 ;  /* 0x00000014190402a4 */ /* 0x000fe4000f8e0207 */
[----:B------:R-:W-:-:S04]  /*0d20*/  UIADD3 UR7, -UR8, URZ, URZ ;  /* 0x0000003f08077290 */ /* 0x000fc8000fffe13f */
[----:B------:R-:W-:-:S03]  /*0d30*/  UIMAD UR6, UR7, UR22, UR24 ;  /* 0x00000016070672a4 */ /* 0x000fc6000f8e0218 */
[----:B------:R-:W-:Y:S01]  /*0d40*/  ULDC UR7, c[0x0][0x610] ;  /* 0x0001840000077ab9 */ /* 0x000fe20000000800 */
[----:B------:R-:W-:Y:S02]  /*0d50*/  UIMAD UR6, UR6, UR5, UR18 ;  /* 0x00000005060672a4 */ /* 0x000fe4000f8e0212 */
[----:B------:R-:W-:-:S04]  /*0d60*/  UIMAD UR4, UR16, UR7, UR4 ;  /* 0x00000007100472a4 */ /* 0x000fc8000f8e0204 */
[----:B------:R-:W-:Y:S02]  /*0d70*/  USEL UR42, UR6, UR4, !UP0 ;  /* 0x00000004062a7287 */ /* 0x000fe4000c000000 */
[----:B------:R-:W-:-:S12]  /*0d80*/  USEL UR41, UR4, UR6, !UP0 ;  /* 0x0000000604297287 */ /* 0x000fd8000c000000 */
.L_x_4:
[----:B------:R-:W-:-:S08]  /*0d90*/  NOP ;  /* 0x0000000000007918 */ /* 0x000fd00000000000 */
[----:B------:R-:W0:Y:S02]  /*0da0*/  USETMAXREG.TRY_ALLOC.CTAPOOL UP0, 0xf0 ;  /* 0x000000f0000079c8 */ /* 0x000e240008000600 */
[----:B0-----:R-:W-:-:S13]  /*0db0*/  PLOP3.LUT P0, PT, PT, PT, UP0, 0x80, 0x0 ;  /* 0x000000000000781c */ /* 0x001fda0003f0f008 */
[----:B------:R-:W-:Y:S05]  /*0dc0*/  @!P0 BRA `(.L_x_4) ;  /* 0xfffffffc00f08947 */ /* 0x000fea000383ffff */
[----:B------:R-:W-:Y:S01]  /*0dd0*/  ULDC.64 UR4, c[0x0][0x598] ;  /* 0x0001660000047ab9 */ /* 0x000fe20000000a00 */
[----:B------:R-:W-:Y:S01]  /*0de0*/  ULDC.64 UR36, c[0x0][0x208] ;  /* 0x0000820000247ab9 */ /* 0x000fe20000000a00 */
[----:B------:R-:W-:-:S04]  /*0df0*/  ISETP.NE.U32.AND P0, PT, RZ, UR4, PT ;  /* 0x00000004ff007c0c */ /* 0x000fc8000bf05070 */
[----:B------:R-:W-:-:S13]  /*0e00*/  ISETP.NE.AND.EX P0, PT, RZ, UR5, PT, P0 ;  /* 0x00000005ff007c0c */ /* 0x000fda000bf05300 */
[----:B------:R-:W-:Y:S05]  /*0e10*/  @!P0 BRA `(.L_x_7) ;  /* 0x00000000001c8947 */ /* 0x000fea0003800000 */
[----:B------:R-:W0:Y:S02]  /*0e20*/  LDC.64 R2, c[0x0][0x598] ;  /* 0x00016600ff027b82 */ /* 0x000e240000000a00 */
[----:B0-----:R-:W2:Y:S02]  /*0e30*/  LDG.E.64 R2, desc[UR36][R2.64] ;  /* 0x0000002402027981 */ /* 0x001ea4000c1e1b00 */
[----:B--2---:R-:W-:-:S04]  /*0e40*/  ISETP.NE.U32.AND P0, PT, R2, RZ, PT ;  /* 0x000000ff0200720c */ /* 0x004fc80003f05070 */
[----:B------:R-:W-:-:S13]  /*0e50*/  ISETP.NE.AND.EX P0, PT, R3, RZ, PT, P0 ;  /* 0x000000ff0300720c */ /* 0x000fda0003f05300 */
[----:B------:R-:W-:Y:S05]  /*0e60*/  @!P0 BRA `(.L_x_7) ;  /* 0x0000000000088947 */ /* 0x000fea0003800000 */
[----:B------:R0:W5:Y:S01]  /*0e70*/  LD.E R17, desc[UR36][R2.64] ;  /* 0x0000002402117980 */ /* 0x000162000c101900 */
[----:B------:R-:W-:Y:S05]  /*0e80*/  BRA `(.L_x_8) ;  /* 0x0000000000247947 */ /* 0x000fea0003800000 */
.L_x_7:
[----:B------:R-:W-:Y:S02]  /*0e90*/  ULDC.64 UR4, c[0x0][0x588] ;  /* 0x0001620000047ab9 */ /* 0x000fe40000000a00 */
[----:B------:R-:W-:-:S04]  /*0ea0*/  ISETP.NE.U32.AND P0, PT, RZ, UR4, PT ;  /* 0x00000004ff007c0c */ /* 0x000fc8000bf05070 */
[----:B------:R-:W-:-:S13]  /*0eb0*/  ISETP.NE.AND.EX P0, PT, RZ, UR5, PT, P0 ;  /* 0x00000005ff007c0c */ /* 0x000fda000bf05300 */
[----:B------:R-:W-:Y:S05]  /*0ec0*/  @!P0 BRA `(.L_x_9) ;  /* 0x00000000000c8947 */ /* 0x000fea0003800000 */
[----:B------:R-:W0:Y:S02]  /*0ed0*/  LDC.64 R2, c[0x0][0x588] ;  /* 0x00016200ff027b82 */ /* 0x000e240000000a00 */
[----:B0-----:R1:W5:Y:S01]  /*0ee0*/  LDG.E R17, desc[UR36][R2.64] ;  /* 0x0000002402117981 */ /* 0x001362000c1e1900 */
[----:B------:R-:W-:Y:S05]  /*0ef0*/  BRA `(.L_x_8) ;  /* 0x0000000000087947 */ /* 0x000fea0003800000 */
.L_x_9:
[----:B------:R-:W-:Y:S02]  /*0f00*/  ULDC UR4, c[0x0][0x580] ;  /* 0x0001600000047ab9 */ /* 0x000fe40000000800 */
[----:B------:R-:W-:-:S07]  /*0f10*/  IMAD.U32 R17, RZ, RZ, UR4 ;  /* 0x00000004ff117e24 */ /* 0x000fce000f8e00ff */
.L_x_8:
[----:B------:R-:W-:Y:S02]  /*0f20*/  ULDC.64 UR4, c[0x0][0x5a0] ;  /* 0x0001680000047ab9 */ /* 0x000fe40000000a00 */
[----:B------:R-:W-:-:S04]  /*0f30*/  ISETP.NE.U32.AND P0, PT, RZ, UR4, PT ;  /* 0x00000004ff007c0c */ /* 0x000fc8000bf05070 */
[----:B------:R-:W-:-:S13]  /*0f40*/  ISETP.NE.AND.EX P0, PT, RZ, UR5, PT, P0 ;  /* 0x00000005ff007c0c */ /* 0x000fda000bf05300 */
[----:B------:R-:W-:Y:S05]  /*0f50*/  @!P0 BRA `(.L_x_10) ;  /* 0x00000000001c8947 */ /* 0x000fea0003800000 */
[----:B01----:R-:W0:Y:S02]  /*0f60*/  LDC.64 R2, c[0x0][0x5a0] ;  /* 0x00016800ff027b82 */ /* 0x003e240000000a00 */
[----:B0-----:R-:W2:Y:S02]  /*0f70*/  LDG.E.64 R2, desc[UR36][R2.64] ;  /* 0x0000002402027981 */ /* 0x001ea4000c1e1b00 */
[----:B--2---:R-:W-:-:S04]  /*0f80*/  ISETP.NE.U32.AND P0, PT, R2, RZ, PT ;  /* 0x000000ff0200720c */ /* 0x004fc80003f05070 */
[----:B------:R-:W-:-:S13]  /*0f90*/  ISETP.NE.AND.EX P0, PT, R3, RZ, PT, P0 ;  /* 0x000000ff0300720c */ /* 0x000fda0003f05300 */
[----:B------:R-:W-:Y:S05]  /*0fa0*/  @!P0 BRA `(.L_x_10) ;  /* 0x0000000000088947 */ /* 0x000fea0003800000 */
[----:B------:R0:W5:Y:S01]  /*0fb0*/  LD.E R18, desc[UR36][R2.64] ;  /* 0x0000002402127980 */ /* 0x000162000c101900 */
[----:B------:R-:W-:Y:S05]  /*0fc0*/  BRA `(.L_x_11) ;  /* 0x0000000000247947 */ /* 0x000fea0003800000 */
.L_x_10:
[----:B------:R-:W-:Y:S02]  /*0fd0*/  ULDC.64 UR4, c[0x0][0x590] ;  /* 0x0001640000047ab9 */ /* 0x000fe40000000a00 */
[----:B------:R-:W-:-:S04]  /*0fe0*/  ISETP.NE.U32.AND P0, PT, RZ, UR4, PT ;  /* 0x00000004ff007c0c */ /* 0x000fc8000bf05070 */
[----:B------:R-:W-:-:S13]  /*0ff0*/  ISETP.NE.AND.EX P0, PT, RZ, UR5, PT, P0 ;  /* 0x00000005ff007c0c */ /* 0x000fda000bf05300 */
[----:B------:R-:W-:Y:S05]  /*1000*/  @!P0 BRA `(.L_x_12) ;  /* 0x00000000000c8947 */ /* 0x000fea0003800000 */
[----:B------:R-:W2:Y:S02]  /*1010*/  LDC.64 R18, c[0x0][0x590] ;  /* 0x00016400ff127b82 */ /* 0x000ea40000000a00 */
[----:B--2---:R2:W5:Y:S01]  /*1020*/  LDG.E R18, desc[UR36][R18.64] ;  /* 0x0000002412127981 */ /* 0x004562000c1e1900 */
[----:B------:R-:W-:Y:S05]  /*1030*/  BRA `(.L_x_11) ;  /* 0x0000000000087947 */ /* 0x000fea0003800000 */
.L_x_12:
[----:B------:R-:W-:Y:S02]  /*1040*/  ULDC UR4, c[0x0][0x584] ;  /* 0x0001610000047ab9 */ /* 0x000fe40000000800 */
[----:B------:R-:W-:-:S07]  /*1050*/  IMAD.U32 R18, RZ, RZ, UR4 ;  /* 0x00000004ff127e24 */ /* 0x000fce000f8e00ff */
.L_x_11:
[----:B------:R-:W-:-:S13]  /*1060*/  LOP3.LUT P0, RZ, R0, 0xff, RZ, 0xc0, !PT ;  /* 0x000000ff00ff7812 */ /* 0x000fda000780c0ff */
[----:B------:R-:W-:Y:S05]  /*1070*/  @!P0 EXIT ;  /* 0x000000000000894d */ /* 0x000fea0003800000 */
[----:B------:R-:W-:Y:S01]  /*1080*/  ULDC UR4, c[0x0][0x28c] ;  /* 0x0000a30000047ab9 */ /* 0x000fe20000000800 */
[----:B------:R-:W-:Y:S01]  /*1090*/  UMOV UR38, URZ ;  /* 0x0000003f00267c82 */ /* 0x000fe20008000000 */
[----:B------:R-:W-:Y:S01]  /*10a0*/  UIADD3 UR4, UR4, 0x3f, URZ ;  /* 0x0000003f04047890 */ /* 0x000fe2000fffe03f */
[----:B------:R-:W-:-:S03]  /*10b0*/  UMOV UR39, URZ ;  /* 0x0000003f00277c82 */ /* 0x000fc60008000000 */
[----:B------:R-:W-:-:S04]  /*10c0*/  USHF.R.S32.HI UR5, URZ, 0x1f, UR4 ;  /* 0x0000001f3f057899 */ /* 0x000fc80008011404 */
[----:B------:R-:W-:-:S04]  /*10d0*/  ULEA.HI UR5, UR5, UR4, URZ, 0x6 ;  /* 0x0000000405057291 */ /* 0x000fc8000f8f303f */
[----:B------:R-:W-:-:S12]  /*10e0*/  USHF.R.S32.HI UR44, URZ, 0x6, UR5 ;  /* 0x000000063f2c7899 */ /* 0x000fd80008011405 */
.L_x_546:
[----:B------:R-:W3:Y:S01]  /*10f0*/  S2R R0, SR_TID.X ;  /* 0x0000000000007919 */ /* 0x000ee20000002100 */
[----:B----4-:R-:W4:Y:S01]  /*1100*/  S2UR UR7, SR_CgaCtaId ;  /* 0x00000000000779c3 */ /* 0x010f220000008800 */
[----:B------:R-:W-:Y:S02]  /*1110*/  UMOV UR6, 0x400 ;  /* 0x0000040000067882 */ /* 0x000fe40000000000 */
[----:B----4-:R-:W-:Y:S01]  /*1120*/  ULEA UR6, UR7, UR6, 0x18 ;  /* 0x0000000607067291 */ /* 0x010fe2000f8ec03f */
[----:B---3--:R-:W-:-:S04]  /*1130*/  LOP3.LUT R0, R0, 0x80, RZ, 0xc0, !PT ;  /* 0x0000008000007812 */ /* 0x008fc800078ec0ff */
[----:B------:R-:W-:-:S06]  /*1140*/  SHF.R.U32.HI R0, RZ, 0x7, R0 ;  /* 0x00000007ff007819 */ /* 0x000fcc0000011600 */
[----:B------:R-:W3:Y:S02]  /*1150*/  SHFL.IDX PT, R0, R0, RZ, 0x1f ;  /* 0x00001fff00007589 */ /* 0x000ee400000e0000 */
[----:B---3--:R-:W-:-:S13]  /*1160*/  R2UR UR4, R0 ;  /* 0x00000000000472ca */ /* 0x008fda00000e0000 */
[----:B------:R-:W-:-:S04]  /*1170*/  ULEA.HI UR5, UR4, UR4, URZ, 0x1 ;  /* 0x0000000404057291 */ /* 0x000fc8000f8f083f */
[----:B------:R-:W-:-:S04]  /*1180*/  ULOP3.LUT UR5, UR5, 0xffffe, URZ, 0xc0, !UPT ;  /* 0x000ffffe05057892 */ /* 0x000fc8000f8ec03f */
[----:B------:R-:W-:-:S03]  /*1190*/  UIADD3 UR5, UR4, -UR5, URZ ;  /* 0x8000000504057290 */ /* 0x000fc6000fffe03f */
[----:B------:R-:W-:Y:S01]  /*11a0*/  ULDC UR4, c[0x0][0x28c] ;  /* 0x0000a30000047ab9 */ /* 0x000fe20000000800 */
[----:B------:R-:W-:Y:S01]  /*11b0*/  ULEA UR5, UR5, UR6, 0xc ;  /* 0x0000000605057291 */ /* 0x000fe2000f8e603f */
[----:B------:R-:W-:-:S03]  /*11c0*/  ISETP.LT.AND P0, PT, RZ, UR4, PT ;  /* 0x00000004ff007c0c */ /* 0x000fc6000bf01270 */
[----:B------:R-:W-:-:S04]  /*11d0*/  UIADD3 UR5, UR5, 0x100, URZ ;  /* 0x0000010005057890 */ /* 0x000fc8000fffe03f */
[----:B------:R-:W-:-:S04]  /*11e0*/  USHF.R.U32.HI UR5, URZ, 0x4, UR5 ;  /* 0x000000043f057899 */ /* 0x000fc80008011605 */
[----:B------:R-:W-:-:S04]  /*11f0*/  ULOP3.LUT UR5, UR5, 0x3fff, URZ, 0xc0, !UPT ;  /* 0x00003fff05057892 */ /* 0x000fc8000f8ec03f */
[----:B------:R-:W-:Y:S01]  /*1200*/  ULOP3.LUT UR45, UR5, 0x10000, URZ, 0xfc, !UPT ;  /* 0x00010000052d7892 */ /* 0x000fe2000f8efc3f */
[----:B------:R-:W-:Y:S11]  /*1210*/  @P0 BRA `(.L_x_13) ;  /* 0x0000000000400947 */ /* 0x000ff60003800000 */
[----:B------:R-:W-:Y:S01]  /*1220*/  MOV R0, 0x0 ;  /* 0x0000000000007802 */ /* 0x000fe20000000f00 */
[----:B------:R-:W-:Y:S01]  /*1230*/  ULDC.64 UR4, c[0x4][0x68] ;  /* 0x01001a0000047ab9 */ /* 0x000fe20000000a00 */
[----:B------:R-:W-:Y:S01]  /*1240*/  ULDC.64 UR6, c[0x4][0x8] ;  /* 0x0100020000067ab9 */ /* 0x000fe20000000a00 */
[----:B------:R-:W-:Y:S01]  /*1250*/  IMAD.U32 R4, RZ, RZ, UR4 ;  /* 0x00000004ff047e24 */ /* 0x000fe2000f8e00ff */
[----:B01----:R0:W1:Y:S01]  /*1260*/  LDC.64 R2, c[0x4][R0] ;  /* 0x0100000000027b82 */ /* 0x0030620000000a00 */
[----:B------:R-:W-:Y:S01]  /*1270*/  MOV R5, UR5 ;  /* 0x0000000500057c02 */ /* 0x000fe20008000f00 */
[----:B------:R-:W-:Y:S01]  /*1280*/  ULDC.64 UR4, c[0x4][0x70] ;  /* 0x01001c0000047ab9 */ /* 0x000fe20000000a00 */
[----:B------:R-:W-:Y:S01]  /*1290*/  IMAD.U32 R10, RZ, RZ, UR6 ;  /* 0x00000006ff0a7e24 */ /* 0x000fe2000f8e00ff */
[----:B------:R-:W-:Y:S01]  /*12a0*/  MOV R11, UR7 ;  /* 0x00000007000b7c02 */ /* 0x000fe20008000f00 */
[----:B------:R-:W-:Y:S02]  /*12b0*/  IMAD.U32 R6, RZ, RZ, UR4 ;  /* 0x00000004ff067e24 */ /* 0x000fe4000f8e00ff */
[----:B------:R-:W-:-:S02]  /*12c0*/  IMAD.U32 R7, RZ, RZ, UR5 ;  /* 0x00000005ff077e24 */ /* 0x000fc4000f8e00ff */
[----:B------:R-:W-:Y:S02]  /*12d0*/  IMAD.MOV.U32 R8, RZ, RZ, 0x1e1 ;  /* 0x000001e1ff087424 */ /* 0x000fe400078e00ff */
[----:B------:R-:W-:Y:S02]  /*12e0*/  IMAD.MOV.U32 R12, RZ, RZ, 0x1 ;  /* 0x00000001ff0c7424 */ /* 0x000fe400078e00ff */
[----:B0-----:R-:W-:-:S07]  /*12f0*/  IMAD.MOV.U32 R13, RZ, RZ, RZ ;  /* 0x000000ffff0d7224 */ /* 0x001fce00078e00ff */
[----:B------:R-:W-:-:S07]  /*1300*/  LEPC R20, `(.L_x_13) ;  /* 0x000000001014794e */ /* 0x000fce0000000000 */
[----:B-12--5:R-:W-:Y:S05]  /*1310*/  CALL.ABS.NOINC R2 ;  /* 0x0000000002007343 */ /* 0x026fea0003c00000 */
.L_x_13:
[----:B------:R-:W-:-:S06]  /*1320*/  ULOP3.LUT UR4, UR40, 0x1, URZ, 0xfc, !UPT ;  /* 0x0000000128047892 */ /* 0x000fcc000f8efc3f */
[----:B------:R-:W-:-:S04]  /*1330*/  MOV R0, UR4 ;  /* 0x0000000400007c02 */ /* 0x000fc80008000f00 */
[----:B------:R-:W-:-:S13]  /*1340*/  ISETP.NE.AND P0, PT, R0, 0x3, PT ;  /* 0x000000030000780c */ /* 0x000fda0003f05270 */
[----:B------:R-:W-:Y:S05]  /*1350*/  @!P0 BRA `(.L_x_14) ;  /* 0x0000000000048947 */ /* 0x000fea0003800000 */
[----:B------:R-:W-:Y:S01]  /*1360*/  BPT.TRAP 0x1 ;  /* 0x000000040000795c */ /* 0x000fe20000300000 */
.L_x_14:
[----:B------:R-:W3:Y:S01]  /*1370*/  S2UR UR5, SR_CgaCtaId ;  /* 0x00000000000579c3 */ /* 0x000ee20000008800 */
[----:B------:R-:W-:Y:S01]  /*1380*/  UMOV UR4, 0x400 ;  /* 0x0000040000047882 */ /* 0x000fe20000000000 */
[----:B01----:R-:W-:Y:S02]  /*1390*/  IMAD.U32 R3, RZ, RZ, UR39 ;  /* 0x00000027ff037e24 */ /* 0x003fe4000f8e00ff */
[----:B------:R-:W-:-:S05]  /*13a0*/  IMAD.U32 R2, RZ, RZ, UR38 ;  /* 0x00000026ff027e24 */ /* 0x000fca000f8e00ff */
[----:B------:R-:W-:Y:S01]  /*13b0*/  SHF.L.U32 R2, R2, 0x1f, RZ ;  /* 0x0000001f02027819 */ /* 0x000fe200000006ff */
[----:B---3--:R-:W-:-:S06]  /*13c0*/  ULEA UR4, UR5, UR4, 0x18 ;  /* 0x0000000405047291 */ /* 0x008fcc000f8ec03f */
[----:B------:R-:W-:-:S05]  /*13d0*/  IMAD.U32 R0, RZ, RZ, UR4 ;  /* 0x00000004ff007e24 */ /* 0x000fca000f8e00ff */
[----:B------:R-:W-:-:S04]  /*13e0*/  LEA R3, R3, R0, 0x3 ;  /* 0x0000000003037211 */ /* 0x000fc800078e18ff */
[----:B------:R0:W1:Y:S01]  /*13f0*/  SYNCS.PHASECHK.TRANS64.TRYWAIT P1, [R3+URZ], R2 ;  /* 0x00000002030075a7 */ /* 0x000062000802017f */
[----:B------:R-:W-:Y:S05]  /*1400*/  @!P0 BRA `(.L_x_15) ;  /* 0x0000000000048947 */ /* 0x000fea0003800000 */
[----:B------:R-:W-:Y:S01]  /*1410*/  BPT.TRAP 0x1 ;  /* 0x000000040000795c */ /* 0x000fe20000300000 */
.L_x_15:
[----:B-1----:R-:W-:Y:S05]  /*1420*/  @P1 BRA `(.L_x_16) ;  /* 0x0000000000081947 */ /* 0x002fea0003800000 */
[----:B------:R-:W1:Y:S02]  /*1430*/  SYNCS.PHASECHK.TRANS64.TRYWAIT P1, [R3+URZ], R2 ;  /* 0x00000002030075a7 */ /* 0x000e64000802017f */
[----:B-1----:R-:W-:Y:S05]  /*1440*/  @!P1 BRA `(.L_x_17) ;  /* 0x0000012c00549947 */ /* 0x002fea0003800000 */
.L_x_16:
[----:B------:R-:W-:-:S04]  /*1450*/  UISETP.LT.AND UP0, UPT, UR44, 0x1, UPT ;  /* 0x000000012c00788c */ /* 0x000fc8000bf01270 */
[----:B------:R-:W-:-:S06]  /*1460*/  USEL UR4, UR44, 0x1, UP0 ;  /* 0x000000012c047887 */ /* 0x000fcc0008000000 */
[----:B01----:R-:W-:Y:S01]  /*1470*/  IMAD.U32 R3, RZ, RZ, UR4 ;  /* 0x00000004ff037e24 */ /* 0x003fe2000f8e00ff */
[----:B------:R-:W-:Y:S05]  /*1480*/  WARPSYNC.ALL ;  /* 0x0000000000007948 */ /* 0x000fea0003800000 */
[----:B------:R-:W-:-:S04]  /*1490*/  IADD3 R3, -R3, UR44, RZ ;  /* 0x0000002c03037c10 */ /* 0x000fc8000fffe1ff */
[----:B------:R-:W-:Y:S02]  /*14a0*/  ISETP.GE.AND P1, PT, R3, 0x1, PT ;  /* 0x000000010300780c */ /* 0x000fe40003f26270 */
[----:B------:R-:W-:Y:S01]  /*14b0*/  R2UR UR4, R0 ;  /* 0x00000000000472ca */ /* 0x000fe200000e0000 */
[----:B------:R-:W-:Y:S01]  /*14c0*/  ULEA UR9, UR39, UR45, 0xa ;  /* 0x0000002d27097291 */ /* 0x000fe2000f8e503f */
[----:B------:R-:W-:Y:S01]  /*14d0*/  WARPGROUP.ARRIVE ;  /* 0x00000000000079c5 */ /* 0x000fe20000000000 */
[----:B------:R-:W-:Y:S01]  /*14e0*/  UMOV UR5, 0x80000020 ;  /* 0x8000002000057882 */ /* 0x000fe20000000000 */
[----:B------:R-:W-:-:S09]  /*14f0*/  UMOV UR7, 0x80000020 ;  /* 0x8000002000077882 */ /* 0x000fd20000000000 */
[----:B------:R-:W-:-:S04]  /*1500*/  UIADD3 UR4, UR4, 0xc100, URZ ;  /* 0x0000c10004047890 */ /* 0x000fc8000fffe03f */
[----:B------:R-:W-:-:S04]  /*1510*/  USHF.R.U32.HI UR4, URZ, 0x4, UR4 ;  /* 0x000000043f047899 */ /* 0x000fc80008011604 */
[----:B------:R-:W-:-:S04]  /*1520*/  ULOP3.LUT UR4, UR4, 0x3fff, URZ, 0xc0, !UPT ;  /* 0x00003fff04047892 */ /* 0x000fc8000f8ec03f */
[----:B------:R-:W-:-:S03]  /*1530*/  ULOP3.LUT UR8, UR4, 0x10000, URZ, 0xfc, !UPT ;  /* 0x0001000004087892 */ /* 0x000fc6000f8efc3f */
[----:B------:R-:W-:Y:S01]  /*1540*/  UMOV UR4, UR9 ;  /* 0x0000000900047c82 */ /* 0x000fe20008000000 */
[----:B------:R-:W-:-:S07]  /*1550*/  ULEA UR10, UR39, UR8, 0xa ;  /* 0x00000008270a7291 */ /* 0x000fce000f8e503f */
[----:B------:R-:W-:Y:S02]  /*1560*/  UMOV UR6, UR10 ;  /* 0x0000000a00067c82 */ /* 0x000fe40008000000 */
[----:B------:R-:W-:Y:S01]  /*1570*/  IGMMA.64x256x32.S8.S8 R24, gdesc[UR4], RZ, !UPT, gsb0 ;  /* 0x06600000041879f1 */ /* 0x000fe2000c0410ff */
[----:B------:R-:W-:Y:S01]  /*1580*/  UIADD3 UR4, UR9, 0x200, URZ ;  /* 0x0000020009047890 */ /* 0x000fe2000fffe03f */
[----:B------:R-:W-:Y:S01]  /*1590*/  UMOV UR5, 0x80000020 ;  /* 0x8000002000057882 */ /* 0x000fe20000000000 */
[----:B------:R-:W-:Y:S02]  /*15a0*/  WARPGROUP.DEPBAR.LE gsb0, 0x0 ;  /* 0x00008000000079c5 */ /* 0x000fe40000010000 */
[----:B------:R-:W-:Y:S01]  /*15b0*/  STL.64 [R1], R24 ;  /* 0x0000001801007387 */ /* 0x000fe20000100a00 */
[----:B------:R-:W-:Y:S01]  /*15c0*/  IMAD.MOV.U32 R235, RZ, RZ, R50 ;  /* 0x000000ffffeb7224 */ /* 0x000fe200078e0032 */
[----:B------:R-:W-:Y:S01]  /*15d0*/  MOV R233, R52 ;  /* 0x0000003400e97202 */ /* 0x000fe20000000f00 */
[----:B------:R-:W-:Y:S01]  /*15e0*/  IMAD.MOV.U32 R234, RZ, RZ, R51 ;  /* 0x000000ffffea7224 */ /* 0x000fe200078e0033 */
[----:B------:R-:W-:Y:S01]  /*15f0*/  STL.64 [R1+0x8], R26 ;  /* 0x0000081a01007387 */ /* 0x000fe20000100a00 */
        /* <DEDUP_REMOVED lines=69> */
[----:B------:R0:W-:Y:S01]  /*1a50*/  STL.64 [R1+0x60], R48 ;  /* 0x0000603001007387 */ /* 0x0001e20000100a00 */
[----:B------:R-:W-:-:S02]  /*1a60*/  IMAD.MOV.U32 R183, RZ, RZ, R99 ;  /* 0x000000ffffb77224 */ /* 0x000fc400078e0063 */
[----:B------:R-:W-:Y:S02]  /*1a70*/  IMAD.MOV.U32 R185, RZ, RZ, R101 ;  /* 0x000000ffffb97224 */ /* 0x000fe400078e0065 */
[----:B------:R-:W-:Y:S02]  /*1a80*/  IMAD.MOV.U32 R186, RZ, RZ, R102 ;  /* 0x000000ffffba7224 */ /* 0x000fe400078e0066 */
[----:B------:R-:W-:Y:S02]  /*1a90*/  IMAD.MOV.U32 R187, RZ, RZ, R103 ;  /* 0x000000ffffbb7224 */ /* 0x000fe400078e0067 */
[----:B------:R-:W-:Y:S02]  /*1aa0*/  IMAD.MOV.U32 R189, RZ, RZ, R105 ;  /* 0x000000ffffbd7224 */ /* 0x000fe400078e0069 */
[----:B------:R-:W-:Y:S02]  /*1ab0*/  IMAD.MOV.U32 R190, RZ, RZ, R106 ;  /* 0x000000ffffbe7224 */ /* 0x000fe400078e006a */
        /* <DEDUP_REMOVED lines=23> */
[----:B--2---:R-:W-:Y:S02]  /*1c30*/  IMAD.MOV.U32 R19, RZ, RZ, R138 ;  /* 0x000000ffff137224 */ /* 0x004fe400078e008a */
        /* <DEDUP_REMOVED lines=10> */
[----:B0-----:R-:W-:-:S06]  /*1ce0*/  WARPGROUP.ARRIVE ;  /* 0x00000000000079c5 */ /* 0x001fcc0000000000 */
[----:B------:R-:W-:Y:S03]  /*1cf0*/  IGMMA.64x256x32.S8.S8 R24, gdesc[UR4], RZ, !UPT, gsb0 ;  /* 0x06600000041879f1 */ /* 0x000fe6000c0410ff */
[----:B------:R-:W-:Y:S02]  /*1d00*/  WARPGROUP.DEPBAR.LE gsb0, 0x0 ;  /* 0x00008000000079c5 */ /* 0x000fe40000010000 */
[----:B------:R-:W-:Y:S04]  /*1d10*/  STL.64 [R1+0x2b0], R150 ;  /* 0x0002b09601007387 */ /* 0x000fe80000100a00 */
        /* <DEDUP_REMOVED lines=20> */
[----:B------:R0:W-:Y:S04]  /*1e60*/  STL.64 [R1+0x208], R108 ;  /* 0x0002086c01007387 */ /* 0x0001e80000100a00 */
[----:B0-----:R-:W2:Y:S04]  /*1e70*/  LDL.LU R108, [R1] ;  /* 0x00000000016c7983 */ /* 0x001ea80000300800 */
[----:B------:R-:W2:Y:S04]  /*1e80*/  LDL.LU R109, [R1+0x4] ;  /* 0x00000400016d7983 */ /* 0x000ea80000300800 */
        /* <DEDUP_REMOVED lines=23> */
[----:B------:R-:W2:Y:S01]  /*2000*/  LDL.LU R133, [R1+0x64] ;  /* 0x0000640001857983 */ /* 0x000ea20000300800 */
        /* <DEDUP_REMOVED lines=14> */
[----:B------:R-:W-:Y:S01]  /*20f0*/  UIADD3 UR4, UR9, 0x2, URZ ;  /* 0x0000000209047890 */ /* 0x000fe2000fffe03f */
[----:B------:R-:W-:Y:S01]  /*2100*/  IMAD.MOV.U32 R144, RZ, RZ, R225 ;  /* 0x000000ffff907224 */ /* 0x000fe200078e00e1 */
[----:B------:R-:W-:Y:S01]  /*2110*/  UIADD3 UR6, UR10, 0x2, URZ ;  /* 0x000000020a067890 */ /* 0x000fe2000fffe03f */
[----:B------:R-:W-:Y:S01]  /*2120*/  IMAD.MOV.U32 R145, RZ, RZ, R224 ;  /* 0x000000ffff917224 */ /* 0x000fe200078e00e0 */
[----:B------:R-:W-:Y:S01]  /*2130*/  MOV R224, R14 ;  /* 0x0000000e00e07202 */ /* 0x000fe20000000f00 */
[----:B------:R-:W-:Y:S01]  /*2140*/  IMAD.MOV.U32 R147, RZ, RZ, R222 ;  /* 0x000000ffff937224 */ /* 0x000fe200078e00de */
[----:B------:R-:W-:Y:S01]  /*2150*/  UMOV UR5, 0x80000020 ;  /* 0x8000002000057882 */ /* 0x000fe20000000000 */
[----:B------:R-:W-:Y:S01]  /*2160*/  IMAD.MOV.U32 R148, RZ, RZ, R221 ;  /* 0x000000ffff947224 */ /* 0x000fe200078e00dd */
[----:B------:R-:W-:Y:S01]  /*2170*/  UMOV UR7, 0x80000020 ;  /* 0x8000002000077882 */ /* 0x000fe20000000000 */
[----:B------:R-:W-:Y:S01]  /*2180*/  IMAD.MOV.U32 R149, RZ, RZ, R220 ;  /* 0x000000ffff957224 */ /* 0x000fe200078e00dc */
[----:B------:R-:W-:Y:S01]  /*2190*/  MOV R220, R21 ;  /* 0x0000001500dc7202 */ /* 0x000fe20000000f00 */
        /* <DEDUP_REMOVED lines=14> */
[----:B------:R-:W-:-:S06]  /*2280*/  IMAD.MOV.U32 R235, RZ, RZ, R2 ;  /* 0x000000ffffeb7224 */ /* 0x000fcc00078e0002 */
[----:B--2---:R-:W-:-:S06]  /*2290*/  WARPGROUP.ARRIVE ;  /* 0x00000000000079c5 */ /* 0x004fcc0000000000 */
[----:B------:R-:W-:Y:S03]  /*22a0*/  IGMMA.64x256x32.S8.S8 R108, gdesc[UR4], R108, gsb0 ;  /* 0x06600000046c79f1 */ /* 0x000fe6000804106c */
[----:B------:R-:W-:Y:S02]  /*22b0*/  WARPGROUP.DEPBAR.LE gsb0, 0x0 ;  /* 0x00008000000079c5 */ /* 0x000fe40000010000 */
[----:B------:R-:W-:Y:S04]  /*22c0*/  STL.64 [R1], R108 ;  /* 0x0000006c01007387 */ /* 0x000fe80000100a00 */
        /* <DEDUP_REMOVED lines=63> */
[----:B0-----:R-:W2:Y:S04]  /*26c0*/  LDL.LU.64 R150, [R1+0x2b0] ;  /* 0x0002b00001967983 */ /* 0x001ea80000300a00 */
[----:B------:R-:W2:Y:S04]  /*26d0*/  LDL.LU.64 R148, [R1+0x2a8] ;  /* 0x0002a80001947983 */ /* 0x000ea80000300a00 */
        /* <DEDUP_REMOVED lines=19> */
[----:B------:R-:W2:Y:S01]  /*2810*/  LDL.LU.64 R108, [R1+0x208] ;  /* 0x00020800016c7983 */ /* 0x000ea20000300a00 */
[----:B------:R-:W-:Y:S01]  /*2820*/  UIADD3 UR4, UR9, 0x202, URZ ;  /* 0x0000020209047890 */ /* 0x000fe2000fffe03f */
[----:B------:R-:W-:Y:S01]  /*2830*/  UMOV UR5, 0x80000020 ;  /* 0x8000002000057882 */ /* 0x000fe20000000000 */
[----:B--2---:R-:W-:-:S07]  /*2840*/  WARPGROUP.ARRIVE ;  /* 0x00000000000079c5 */ /* 0x004fce0000000000 */
[----:B------:R-:W-:Y:S03]  /*2850*/  IGMMA.64x256x32.S8.S8 R24, gdesc[UR4], R24, gsb0 ;  /* 0x06600000041879f1 */ /* 0x000fe60008041018 */
[----:B------:R-:W-:Y:S02]  /*2860*/  WARPGROUP.DEPBAR.LE gsb0, 0x0 ;  /* 0x00008000000079c5 */ /* 0x000fe40000010000 */
[----:B-1----:R-:W-:Y:S05]  /*2870*/  @!P1 BRA `(.L_x_18) ;  /* 0x0000002000889947 */ /* 0x002fea0003800000 */
[----:B------:R-:W-:Y:S02]  /*2880*/  UIADD3 UR4, UR39, 0x1, URZ ;  /* 0x0000000127047890 */ /* 0x000fe4000fffe03f */
[----:B------:R-:W-:Y:S02]  /*2890*/  UMOV UR10, UR39 ;  /* 0x00000027000a7c82 */ /* 0x000fe40008000000 */
[----:B------:R-:W-:-:S04]  /*28a0*/  UISETP.NE.AND UP0, UPT, UR4, 0x3, UPT ;  /* 0x000000030400788c */ /* 0x000fc8000bf05270 */
[----:B------:R-:W-:Y:S02]  /*28b0*/  USEL UR5, URZ, 0x1, UP0 ;  /* 0x000000013f057887 */ /* 0x000fe40008000000 */
[----:B------:R-:W-:Y:S02]  /*28c0*/  USEL UR9, UR4, URZ, UP0 ;  /* 0x0000003f04097287 */ /* 0x000fe40008000000 */
[----:B------:R-:W-:-:S06]  /*28d0*/  ULOP3.LUT UR5, UR38, UR5, URZ, 0x3c, !UPT ;  /* 0x0000000526057292 */ /* 0x000fcc000f8e3c3f */
[----:B------:R-:W-:-:S07]  /*28e0*/  MOV R2, UR5 ;  /* 0x0000000500027c02 */ /* 0x000fce0008000f00 */
.L_x_25:
[----:B0-----:R-:W-:Y:S05]  /*28f0*/  @!P0 BRA `(.L_x_19) ;  /* 0x0000000000048947 */ /* 0x001fea0003800000 */
[----:B------:R-:W-:Y:S01]  /*2900*/  BPT.TRAP 0x1 ;  /* 0x000000040000795c */ /* 0x000fe20000300000 */
.L_x_19:
[----:B------:R-:W0:Y:S01]  /*2910*/  S2UR UR5, SR_CgaCtaId ;  /* 0x00000000000579c3 */ /* 0x000e220000008800 */
[----:B------:R-:W-:Y:S01]  /*2920*/  UMOV UR4, 0x400 ;  /* 0x0000040000047882 */ /* 0x000fe20000000000 */
[----:B------:R-:W-:Y:S01]  /*2930*/  IMAD.U32 R4, RZ, RZ, UR9 ;  /* 0x00000009ff047e24 */ /* 0x000fe2000f8e00ff */
[----:B------:R-:W-:Y:S01]  /*2940*/  SHF.L.U32 R5, R2, 0x1f, RZ ;  /* 0x0000001f02057819 */ /* 0x000fe200000006ff */
[----:B0-----:R-:W-:-:S06]  /*2950*/  ULEA UR4, UR5, UR4, 0x18 ;  /* 0x0000000405047291 */ /* 0x001fcc000f8ec03f */
[----:B------:R-:W-:-:S04]  /*2960*/  IMAD.U32 R0, RZ, RZ, UR4 ;  /* 0x00000004ff007e24 */ /* 0x000fc8000f8e00ff */
[----:B------:R-:W-:-:S04]  /*2970*/  IMAD R4, R4, 0x8, R0 ;  /* 0x0000000804047824 */ /* 0x000fc800078e0200 */
[----:B------:R0:W1:Y:S01]  /*2980*/  SYNCS.PHASECHK.TRANS64.TRYWAIT P1, [R4+URZ], R5 ;  /* 0x00000005040075a7 */ /* 0x000062000802017f */
[----:B------:R-:W-:Y:S05]  /*2990*/  @!P0 BRA `(.L_x_20) ;  /* 0x0000000000048947 */ /* 0x000fea0003800000 */
[----:B------:R-:W-:Y:S01]  /*29a0*/  BPT.TRAP 0x1 ;  /* 0x000000040000795c */ /* 0x000fe20000300000 */
.L_x_20:
[----:B-1----:R-:W-:Y:S05]  /*29b0*/  @P1 BRA `(.L_x_21) ;  /* 0x0000000000081947 */ /* 0x002fea0003800000 */
[----:B------:R-:W1:Y:S02]  /*29c0*/  SYNCS.PHASECHK.TRANS64.TRYWAIT P1, [R4+URZ], R5 ;  /* 0x00000005040075a7 */ /* 0x000e64000802017f */
[----:B-1----:R-:W-:Y:S05]  /*29d0*/  @!P1 BRA `(.L_x_22) ;  /* 0x0000011800049947 */ /* 0x002fea0003800000 */
.L_x_21:
        /* <DEDUP_REMOVED lines=64> */
[----:B--2---:R-:W2:Y:S04]  /*2de0*/  LDL.LU.64 R24, [R1] ;  /* 0x0000000001187983 */ /* 0x004ea80000300a00 */
        /* <DEDUP_REMOVED lines=63> */
[----:B------:R-:W-:-:S02]  /*31e0*/  ULEA UR11, UR9, UR45, 0xa ;  /* 0x0000002d090b7291 */ /* 0x000fc4000f8e503f */
[----:B------:R-:W-:Y:S01]  /*31f0*/  ULEA UR12, UR9, UR8, 0xa ;  /* 0x00000008090c7291 */ /* 0x000fe2000f8e503f */
[----:B------:R-:W-:Y:S01]  /*3200*/  UMOV UR5, 0x80000020 ;  /* 0x8000002000057882 */ /* 0x000fe20000000000 */
[----:B------:R-:W-:-:S03]  /*3210*/  UMOV UR7, 0x80000020 ;  /* 0x8000002000077882 */ /* 0x000fc60000000000 */
[----:B------:R-:W-:Y:S02]  /*3220*/  UMOV UR4, UR11 ;  /* 0x0000000b00047c82 */ /* 0x000fe40008000000 */
[----:B------:R-:W-:Y:S01]  /*3230*/  UMOV UR6, UR12 ;  /* 0x0000000c00067c82 */ /* 0x000fe20008000000 */
[----:B--2---:R-:W-:-:S06]  /*3240*/  WARPGROUP.ARRIVE ;  /* 0x00000000000079c5 */ /* 0x004fcc0000000000 */
[----:B------:R-:W-:Y:S03]  /*3250*/  IGMMA.64x256x32.S8.S8 R24, gdesc[UR4], R24, gsb0 ;  /* 0x06600000041879f1 */ /* 0x000fe60008041018 */
[----:B------:R-:W-:Y:S02]  /*3260*/  WARPGROUP.DEPBAR.LE gsb0, 0x0 ;  /* 0x00008000000079c5 */ /* 0x000fe40000010000 */
[----:B------:R-:W-:Y:S01]  /*3270*/  STL.64 [R1], R24 ;  /* 0x0000001801007387 */ /* 0x000fe20000100a00 */
[----:B01----:R-:W-:Y:S01]  /*3280*/  IMAD.MOV.U32 R5, RZ, RZ, R150 ;  /* 0x000000ffff057224 */ /* 0x003fe200078e0096 */
        /* <DEDUP_REMOVED lines=50> */
[----:B------:R0:W-:Y:S01]  /*35b0*/  STL [R1+0x68], R50 ;  /* 0x0000683201007387 */ /* 0x0001e20000100800 */
[----:B------:R-:W-:Y:S01]  /*35c0*/  IMAD.MOV.U32 R201, RZ, RZ, R117 ;  /* 0x000000ffffc97224 */ /* 0x000fe200078e0075 */
[----:B------:R-:W-:Y:S01]  /*35d0*/  MOV R183, R99 ;  /* 0x0000006300b77202 */ /* 0x000fe20000000f00 */
[----:B------:R-:W-:Y:S01]  /*35e0*/  IMAD.MOV.U32 R198, RZ, RZ, R114 ;  /* 0x000000ffffc67224 */ /* 0x000fe200078e0072 */
[----:B------:R-:W2:Y:S01]  /*35f0*/  LDL.LU.64 R150, [R1+0x4b0] ;  /* 0x0004b00001967983 */ /* 0x000ea20000300a00 */
        /* <DEDUP_REMOVED lines=48> */
[----:B------:R-:W-:-:S02]  /*3900*/  IMAD.MOV.U32 R164, RZ, RZ, R80 ;  /* 0x000000ffffa47224 */ /* 0x000fc400078e0050 */
[----:B------:R-:W-:Y:S01]  /*3910*/  IMAD.MOV.U32 R165, RZ, RZ, R81 ;  /* 0x000000ffffa57224 */ /* 0x000fe200078e0051 */
[----:B------:R-:W2:Y:S01]  /*3920*/  LDL.LU.64 R124, [R1+0x448] ;  /* 0x00044800017c7983 */ /* 0x000ea20000300a00 */
[----:B------:R-:W-:Y:S02]  /*3930*/  IMAD.MOV.U32 R162, RZ, RZ, R78 ;  /* 0x000000ffffa27224 */ /* 0x000fe400078e004e */
[----:B------:R-:W-:Y:S01]  /*3940*/  IMAD.MOV.U32 R160, RZ, RZ, R76 ;  /* 0x000000ffffa07224 */ /* 0x000fe200078e004c */
[----:B------:R-:W2:Y:S01]  /*3950*/  LDL.LU.64 R122, [R1+0x440] ;  /* 0x00044000017a7983 */ /* 0x000ea20000300a00 */
[----:B------:R-:W-:Y:S02]  /*3960*/  IMAD.MOV.U32 R161, RZ, RZ, R77 ;  /* 0x000000ffffa17224 */ /* 0x000fe400078e004d */
        /* <DEDUP_REMOVED lines=26> */
[----:B------:R-:W-:-:S03]  /*3b10*/  IMAD.MOV.U32 R233, RZ, RZ, R53 ;  /* 0x000000ffffe97224 */ /* 0x000fc600078e0035 */
        /* <DEDUP_REMOVED lines=110> */
[----:B------:R-:W-:-:S02]  /*4200*/  IMAD.MOV.U32 R145, RZ, RZ, R225 ;  /* 0x000000ffff917224 */ /* 0x000fc400078e00e1 */
[----:B------:R-:W-:Y:S02]  /*4210*/  IMAD.MOV.U32 R147, RZ, RZ, R223 ;  /* 0x000000ffff937224 */ /* 0x000fe400078e00df */
[----:B------:R-:W-:Y:S02]  /*4220*/  IMAD.MOV.U32 R148, RZ, RZ, R222 ;  /* 0x000000ffff947224 */ /* 0x000fe400078e00de */
[----:B------:R-:W-:Y:S01]  /*4230*/  IMAD.MOV.U32 R149, RZ, RZ, R221 ;  /* 0x000000ffff957224 */ /* 0x000fe200078e00dd */
[----:B------:R-:W-:Y:S01]  /*4240*/  MOV R221, R21 ;  /* 0x0000001500dd7202 */ /* 0x000fe20000000f00 */
        /* <DEDUP_REMOVED lines=12> */
[----:B------:R-:W-:Y:S01]  /*4310*/  IMAD.MOV.U32 R235, RZ, RZ, R4 ;  /* 0x000000ffffeb7224 */ /* 0x000fe200078e0004 */
[----:B------:R-:W-:Y:S02]  /*4320*/  UIADD3 UR4, UR11, 0x2, URZ ;  /* 0x000000020b047890 */ /* 0x000fe4000fffe03f */
[----:B------:R-:W-:Y:S01]  /*4330*/  UIADD3 UR6, UR12, 0x2, URZ ;  /* 0x000000020c067890 */ /* 0x000fe2000fffe03f */
[----:B------:R-:W-:Y:S01]  /*4340*/  UMOV UR5, 0x80000020 ;  /* 0x8000002000057882 */ /* 0x000fe20000000000 */
[----:B------:R-:W-:Y:S01]  /*4350*/  UMOV UR7, 0x80000020 ;  /* 0x8000002000077882 */ /* 0x000fe20000000000 */
        /* <DEDUP_REMOVED lines=95> */
[----:B------:R-:W-:Y:S01]  /*4950*/  BPT.TRAP 0x1 ;  /* 0x000000040000795c */ /* 0x000fe20000300000 */
.L_x_23:
[----:B------:R-:W-:Y:S01]  /*4960*/  MOV R4, UR10 ;  /* 0x0000000a00047c02 */ /* 0x000fe20008000f00 */
[----:B------:R-:W-:-:S04]  /*4970*/  UISETP.GT.U32.AND UP0, UPT, UR40, 0x1, UPT ;  /* 0x000000012800788c */ /* 0x000fc8000bf04070 */
[----:B------:R-:W-:Y:S02]  /*4980*/  IMAD R4, R4, 0x8, R0 ;  /* 0x0000000804047824 */ /* 0x000fe400078e0200 */
[----:B------:R-:W-:Y:S02]  /*4990*/  PLOP3.LUT P1, PT, PT, PT, UP0, 0x80, 0x0 ;  /* 0x000000000000781c */ /* 0x000fe40003f2f008 */
[----:B------:R-:W-:-:S05]  /*49a0*/  VIADD R4, R4, 0x18 ;  /* 0x0000001804047836 */ /* 0x000fca0000000000 */
[----:B------:R-:W-:-:S04]  /*49b0*/  PRMT R4, RZ, 0x654, R4 ;  /* 0x00000654ff047816 */ /* 0x000fc80000000004 */
[----:B------:R0:W-:Y:S02]  /*49c0*/  SYNCS.ARRIVE.TRANS64.RED.A1T0 RZ, [R4+URZ], RZ ;  /* 0x000000ff04ff79a7 */ /* 0x0001e4000810043f */
[----:B------:R-:W-:Y:S05]  /*49d0*/  @P1 BRA `(.L_x_24) ;  /* 0x0000000000041947 */ /* 0x000fea0003800000 */
[----:B------:R-:W-:Y:S01]  /*49e0*/  BPT.TRAP 0x1 ;  /* 0x000000040000795c */ /* 0x000fe20000300000 */
.L_x_24:
[----:B------:R-:W-:Y:S01]  /*49f0*/  UIADD3 UR9, UR9, 0x1, URZ ;  /* 0x0000000109097890 */ /* 0x000fe2000fffe03f */
[C---:B------:R-:W-:Y:S01]  /*4a00*/  ISETP.GT.AND P1, PT, R3.reuse, 0x1, PT ;  /* 0x000000010300780c */ /* 0x040fe20003f24270 */
[----:B------:R-:W-:Y:S01]  /*4a10*/  UIADD3 UR10, UR10, 0x1, URZ ;  /* 0x000000010a0a7890 */ /* 0x000fe2000fffe03f */
[----:B------:R-:W-:Y:S01]  /*4a20*/  IADD3 R3, R3, -0x1, RZ ;  /* 0xffffffff03037810 */ /* 0x000fe20007ffe0ff */
[----:B------:R-:W-:Y:S02]  /*4a30*/  UISETP.NE.AND UP0, UPT, UR9, 0x3, UPT ;  /* 0x000000030900788c */ /* 0x000fe4000bf05270 */
[----:B------:R-:W-:Y:S02]  /*4a40*/  UISETP.NE.AND UP1, UPT, UR10, 0x3, UPT ;  /* 0x000000030a00788c */ /* 0x000fe4000bf25270 */
[----:B------:R-:W-:Y:S02]  /*4a50*/  USEL UR4, URZ, 0x1, UP0 ;  /* 0x000000013f047887 */ /* 0x000fe40008000000 */
[----:B------:R-:W-:-:S02]  /*4a60*/  USEL UR9, UR9, URZ, UP0 ;  /* 0x0000003f09097287 */ /* 0x000fc40008000000 */
[----:B------:R-:W-:Y:S02]  /*4a70*/  USEL UR10, UR10, URZ, UP1 ;  /* 0x0000003f0a0a7287 */ /* 0x000fe40008800000 */
[----:B------:R-:W-:Y:S01]  /*4a80*/  LOP3.LUT R2, R2, UR4, RZ, 0x3c, !PT ;  /* 0x0000000402027c12 */ /* 0x000fe2000f8e3cff */
[----:B------:R-:W-:Y:S09]  /*4a90*/  @P1 BRA `(.L_x_25) ;  /* 0xffffffdc00941947 */ /* 0x000ff2000383ffff */
.L_x_18:
[----:B------:R-:W1:Y:S02]  /*4aa0*/  LDC R2, c[0x0][0x28c] ;  /* 0x0000a300ff027b82 */ /* 0x000e640000000800 */
[----:B-1----:R-:W-:-:S13]  /*4ab0*/  ISETP.GE.AND P1, PT, R2, 0x1, PT ;  /* 0x000000010200780c */ /* 0x002fda0003f26270 */
[----:B------:R-:W-:Y:S05]  /*4ac0*/  @!P1 BRA `(.L_x_26) ;  /* 0x0000000000449947 */ /* 0x000fea0003800000 */
[----:B------:R-:W-:Y:S05]  /*4ad0*/  @!P0 BRA `(.L_x_27) ;  /* 0x0000000000048947 */ /* 0x000fea0003800000 */
[----:B------:R-:W-:Y:S01]  /*4ae0*/  BPT.TRAP 0x1 ;  /* 0x000000040000795c */ /* 0x000fe20000300000 */
.L_x_27:
[----:B------:R-:W-:-:S04]  /*4af0*/  UISETP.LT.AND UP0, UPT, UR44, 0x1, UPT ;  /* 0x000000012c00788c */ /* 0x000fc8000bf01270 */
[----:B------:R-:W-:Y:S02]  /*4b00*/  USEL UR6, UR44, 0x1, UP0 ;  /* 0x000000012c067887 */ /* 0x000fe40008000000 */
[----:B------:R-:W-:Y:S02]  /*4b10*/  UISETP.GT.U32.AND UP0, UPT, UR40, 0x1, UPT ;  /* 0x000000012800788c */ /* 0x000fe4000bf04070 */
[----:B------:R-:W-:-:S04]  /*4b20*/  UIADD3 UR6, UR39, UR44, -UR6 ;  /* 0x0000002c27067290 */ /* 0x000fc8000fffe806 */
[----:B------:R-:W-:Y:S01]  /*4b30*/  UIMAD.WIDE.U32 UR4, UR6, -0x55555555, URZ ;  /* 0xaaaaaaab060478a5 */ /* 0x000fe2000f8e003f */
[----:B------:R-:W-:-:S03]  /*4b40*/  PLOP3.LUT P0, PT, PT, PT, UP0, 0x80, 0x0 ;  /* 0x000000000000781c */ /* 0x000fc60003f0f008 */
[----:B------:R-:W-:-:S04]  /*4b50*/  USHF.R.U32.HI UR4, URZ, 0x1, UR5 ;  /* 0x000000013f047899 */ /* 0x000fc80008011605 */
[----:B------:R-:W-:-:S06]  /*4b60*/  UIMAD UR6, UR4, -0x3, UR6 ;  /* 0xfffffffd040678a4 */ /* 0x000fcc000f8e0206 */
[----:B------:R-:W-:-:S04]  /*4b70*/  IMAD.U32 R2, RZ, RZ, UR6 ;  /* 0x00000006ff027e24 */ /* 0x000fc8000f8e00ff */
[----:B------:R-:W-:-:S05]  /*4b80*/  IMAD R0, R2, 0x8, R0 ;  /* 0x0000000802007824 */ /* 0x000fca00078e0200 */
[----:B------:R-:W-:-:S04]  /*4b90*/  IADD3 R0, R0, 0x18, RZ ;  /* 0x0000001800007810 */ /* 0x000fc80007ffe0ff */
[----:B------:R-:W-:-:S04]  /*4ba0*/  PRMT R0, RZ, 0x654, R0 ;  /* 0x00000654ff007816 */ /* 0x000fc80000000000 */
[----:B------:R1:W-:Y:S01]  /*4bb0*/  SYNCS.ARRIVE.TRANS64.RED.A1T0 RZ, [R0+URZ], RZ ;  /* 0x000000ff00ff79a7 */ /* 0x0003e2000810043f */
[----:B------:R-:W-:Y:S05]  /*4bc0*/  @P0 BRA `(.L_x_26) ;  /* 0x0000000000040947 */ /* 0x000fea0003800000 */
[----:B------:R-:W-:Y:S01]  /*4bd0*/  BPT.TRAP 0x1 ;  /* 0x000000040000795c */ /* 0x000fe20000300000 */
.L_x_26:
[----:B------:R-:W2:Y:S01]  /*4be0*/  S2R R6, SR_TID.X ;  /* 0x0000000000067919 */ /* 0x000ea20000002100 */
[----:B------:R-:W-:Y:S01]  /*4bf0*/  MOV R13, 0x6540 ;  /* 0x00006540000d7802 */ /* 0x000fe20000000f00 */
[----:B------:R-:W-:Y:S02]  /*4c00*/  UIMAD.WIDE UR8, UR41, 0x100, URZ ;  /* 0x00000100290878a5 */ /* 0x000fe4000f8e023f */
[----:B------:R-:W-:Y:S01]  /*4c10*/  USHF.R.S32.HI UR10, URZ, 0x1f, UR43 ;  /* 0x0000001f3f0a7899 */ /* 0x000fe2000801142b */
[----:B------:R-:W-:Y:S01]  /*4c20*/  ULDC.64 UR6, c[0x0][0x5d0] ;  /* 0x0001740000067ab9 */ /* 0x000fe20000000a00 */
[----:B------:R-:W-:Y:S02]  /*4c30*/  USHF.L.U32 UR41, UR41, 0x8, URZ ;  /* 0x0000000829297899 */ /* 0x000fe4000800063f */
[----:B------:R-:W-:Y:S02]  /*4c40*/  UIMAD UR4, UR10, UR6, URZ ;  /* 0x000000060a0472a4 */ /* 0x000fe4000f8e023f */
[----:B------:R-:W-:-:S02]  /*4c50*/  UIADD3 UR39, UR44, UR39, URZ ;  /* 0x000000272c277290 */ /* 0x000fc4000fffe03f */
[----:B------:R-:W-:Y:S02]  /*4c60*/  UIMAD UR4, UR43, UR7, UR4 ;  /* 0x000000072b0472a4 */ /* 0x000fe4000f8e0204 */
[----:B------:R-:W-:Y:S02]  /*4c70*/  UISETP.GT.U32.AND UP1, UPT, UR39, 0x2, UPT ;  /* 0x000000022700788c */ /* 0x000fe4000bf24070 */
[----:B------:R-:W-:Y:S02]  /*4c80*/  UISETP.GE.U32.AND UP2, UPT, UR44, 0x3, UPT ;  /* 0x000000032c00788c */ /* 0x000fe4000bf46070 */
[----:B------:R-:W-:Y:S01]  /*4c90*/  UISETP.LT.U32.AND UP1, UPT, UR44, 0x3, UP1 ;  /* 0x000000032c00788c */ /* 0x000fe20008f21070 */
[--C-:B--2---:R-:W-:Y:S01]  /*4ca0*/  SHF.R.U32.HI R2, RZ, 0x7, R6.reuse ;  /* 0x00000007ff027819 */ /* 0x104fe20000011606 */
[----:B------:R-:W-:Y:S01]  /*4cb0*/  IMAD.SHL.U32 R12, R6, 0x2, RZ ;  /* 0x00000002060c7824 */ /* 0x000fe200078e00ff */
[----:B------:R-:W-:Y:S02]  /*4cc0*/  SHF.R.U32.HI R3, RZ, 0x2, R6 ;  /* 0x00000002ff037819 */ /* 0x000fe40000011606 */
[----:B------:R-:W-:-:S02]  /*4cd0*/  LOP3.LUT R2, R2, 0x1, RZ, 0xc0, !PT ;  /* 0x0000000102027812 */ /* 0x000fc400078ec0ff */
[----:B0-----:R-:W-:Y:S02]  /*4ce0*/  LOP3.LUT R4, R6, 0x60, RZ, 0xc0, !PT ;  /* 0x0000006006047812 */ /* 0x001fe400078ec0ff */
[----:B------:R-:W-:Y:S01]  /*4cf0*/  LOP3.LUT R3, R3, 0x7, RZ, 0xc0, !PT ;  /* 0x0000000703037812 */ /* 0x000fe200078ec0ff */
[----:B------:R-:W-:Y:S01]  /*4d00*/  IMAD.SHL.U32 R158, R2, 0x40, RZ ;  /* 0x00000040029e7824 */ /* 0x000fe200078e00ff */
[----:B------:R-:W-:Y:S02]  /*4d10*/  LOP3.LUT R12, R12, 0x6, RZ, 0xc0, !PT ;  /* 0x000000060c0c7812 */ /* 0x000fe400078ec0ff */
[----:B------:R-:W-:Y:S02]  /*4d20*/  SHF.R.U32.HI R4, RZ, 0x1, R4 ;  /* 0x00000001ff047819 */ /* 0x000fe40000011604 */
[--C-:B------:R-:W-:Y:S02]  /*4d30*/  LOP3.LUT R158, R158, 0x40, R3.reuse, 0xe2, !PT ;  /* 0x000000409e9e7812 */ /* 0x100fe400078ee203 */
[----:B------:R-:W-:Y:S01]  /*4d40*/  PRMT R12, R12, R13, UR42 ;  /* 0x0000002a0c0c7e16 */ /* 0x000fe2000800000d */
[----:B------:R-:W-:Y:S01]  /*4d50*/  USHF.L.U32 UR42, UR42, 0x8, URZ ;  /* 0x000000082a2a7899 */ /* 0x000fe2000800063f */
[----:B-1----:R-:W-:Y:S01]  /*4d60*/  IADD3 R0, RZ, -R4, -R3 ;  /* 0x80000004ff007210 */ /* 0x002fe20007ffe803 */
[----:B------:R-:W-:Y:S01]  /*4d70*/  IMAD.MOV.U32 R3, RZ, RZ, -0x2 ;  /* 0xfffffffeff037424 */ /* 0x000fe200078e00ff */
[----:B------:R-:W-:Y:S01]  /*4d80*/  LOP3.LUT R158, R158, UR8, R4, 0xfe, !PT ;  /* 0x000000089e9e7c12 */ /* 0x000fe2000f8efe04 */
[----:B------:R-:W-:Y:S01]  /*4d90*/  IMAD.U32 R4, RZ, RZ, UR6 ;  /* 0x00000006ff047e24 */ /* 0x000fe2000f8e00ff */
[----:B------:R-:W-:Y:S01]  /*4da0*/  SHF.R.S32.HI R13, RZ, 0x1f, R12 ;  /* 0x0000001fff0d7819 */ /* 0x000fe2000001140c */
[----:B------:R-:W-:Y:S01]  /*4db0*/  ULDC UR6, c[0x0][0x284] ;  /* 0x0000a10000067ab9 */ /* 0x000fe20000000800 */
[----:B------:R-:W-:Y:S01]  /*4dc0*/  IMAD R0, R2, -0x40, R0 ;  /* 0xffffffc002007824 */ /* 0x000fe200078e0200 */
[----:B------:R-:W-:Y:S01]  /*4dd0*/  MOV R19, UR6 ;  /* 0x0000000600137c02 */ /* 0x000fe20008000f00 */
[----:B------:R-:W-:-:S03]  /*4de0*/  IMAD.WIDE.U32 R4, R4, UR43, R12 ;  /* 0x0000002b04047c25 */ /* 0x000fc6000f8e000c */
[----:B------:R-:W-:Y:S01]  /*4df0*/  IADD3 R19, R19, -UR41, R0 ;  /* 0x8000002913137c10 */ /* 0x000fe2000fffe000 */
[----:B------:R-:W-:Y:S01]  /*4e00*/  VIADD R5, R5, UR4 ;  /* 0x0000000405057c36 */ /* 0x000fe20008000000 */
[----:B------:R-:W-:Y:S01]  /*4e10*/  ULDC UR4, c[0x0][0x288] ;  /* 0x0000a20000047ab9 */ /* 0x000fe20000000800 */
[----:B------:R-:W-:Y:S01]  /*4e20*/  LOP3.LUT R0, R6, 0x3, RZ, 0xc0, !PT ;  /* 0x0000000306007812 */ /* 0x000fe200078ec0ff */
[----:B------:R-:W-:-:S04]  /*4e30*/  UISETP.GE.AND UP0, UPT, UR42, UR4, UPT ;  /* 0x000000042a00728c */ /* 0x000fc8000bf06270 */
[----:B------:R-:W-:Y:S01]  /*4e40*/  UISETP.GE.OR UP0, UPT, UR41, UR6, UP0 ;  /* 0x000000062900728c */ /* 0x000fe20008706670 */
[----:B------:R-:W-:Y:S01]  /*4e50*/  IMAD R0, R0, R3, UR4 ;  /* 0x0000000400007e24 */ /* 0x000fe2000f8e0203 */
[----:B------:R-:W-:Y:S02]  /*4e60*/  UIMAD.WIDE.U32 UR4, UR39, -0x55555555, URZ ;  /* 0xaaaaaaab270478a5 */ /* 0x000fe4000f8e003f */
[----:B------:R-:W-:Y:S01]  /*4e70*/  USEL UR6, URZ, 0x1, !UP1 ;  /* 0x000000013f067887 */ /* 0x000fe2000c800000 */
[----:B------:R-:W-:Y:S01]  /*4e80*/  VIADD R0, R0, -UR42 ;  /* 0x8000002a00007c36 */ /* 0x000fe20008000000 */
[----:B------:R-:W-:Y:S01]  /*4e90*/  PLOP3.LUT P0, PT, PT, PT, UP0, 0x80, 0x0 ;  /* 0x000000000000781c */ /* 0x000fe20003f0f008 */
[----:B------:R-:W-:Y:S02]  /*4ea0*/  USHF.R.U32.HI UR4, URZ, 0x1, UR5 ;  /* 0x000000013f047899 */ /* 0x000fe40008011605 */
[----:B------:R-:W-:Y:S02]  /*4eb0*/  ULOP3.LUT UR38, UR38, UR6, URZ, 0x3c, !UPT ;  /* 0x0000000626267292 */ /* 0x000fe4000f8e3c3f */
[----:B------:R-:W-:-:S02]  /*4ec0*/  UIMAD UR39, UR4, -0x3, UR39 ;  /* 0xfffffffd042778a4 */ /* 0x000fc4000f8e0227 */
[----:B------:R-:W-:Y:S01]  /*4ed0*/  @UP2 ULOP3.LUT UR38, UR38, 0x1, UR4, 0x78, !UPT ;  /* 0x0000000126262892 */ /* 0x000fe2000f8e7804 */
[----:B------:R-:W-:-:S05]  /*4ee0*/  UMOV UR41, 0xffffffff ;  /* 0xffffffff00297882 */ /* 0x000fca0000000000 */
[----:B------:R-:W-:Y:S06]  /*4ef0*/  @P0 BRA `(.L_x_28) ;  /* 0x000000d000f80947 */ /* 0x000fec0003800000 */
[----:B------:R-:W0:Y:S01]  /*4f00*/  LDC.64 R2, c[0x0][0x5c8] ;  /* 0x00017200ff027b82 */ /* 0x000e220000000a00 */
[----:B------:R-:W-:Y:S01]  /*4f10*/  ULDC.64 UR4, c[0x0][0x5c0] ;  /* 0x0001700000047ab9 */ /* 0x000fe20000000a00 */
[----:B------:R-:W-:Y:S01]  /*4f20*/  BSSY B0, `(.L_x_28) ;  /* 0x0000d3b000007945 */ /* 0x000fe20003800000 */
[C---:B0-----:R-:W-:Y:S01]  /*4f30*/  IMAD R6, R2.reuse, UR9, RZ ;  /* 0x0000000902067c24 */ /* 0x041fe2000f8e02ff */
[----:B------:R-:W-:Y:S01]  /*4f40*/  SHF.L.U64.HI R9, R2, 0x3, R3 ;  /* 0x0000000302097819 */ /* 0x000fe20000010203 */
[----:B------:R-:W-:-:S04]  /*4f50*/  IMAD.WIDE.U32 R4, R158, R2, R4 ;  /* 0x000000029e047225 */ /* 0x000fc800078e0004 */
[----:B------:R-:W-:Y:S01]  /*4f60*/  IMAD R6, R158, R3, R6 ;  /* 0x000000039e067224 */ /* 0x000fe200078e0206 */
[----:B------:R-:W-:Y:S01]  /*4f70*/  IADD3 R4, P0, R4, UR4, RZ ;  /* 0x0000000404047c10 */ /* 0x000fe2000ff1e0ff */
[----:B------:R-:W-:-:S03]  /*4f80*/  IMAD.SHL.U32 R8, R2, 0x8, RZ ;  /* 0x0000000802087824 */ /* 0x000fc600078e00ff */
[----:B------:R-:W-:Y:S02]  /*4f90*/  IADD3 R6, R5, R6, RZ ;  /* 0x0000000605067210 */ /* 0x000fe40007ffe0ff */
[-C--:B------:R-:W-:Y:S02]  /*4fa0*/  IADD3 R10, P1, R8, R4.reuse, RZ ;  /* 0x00000004080a7210 */ /* 0x080fe40007f3e0ff */
[----:B------:R-:W-:Y:S02]  /*4fb0*/  IADD3.X R5, R6, UR5, RZ, P0, !PT ;  /* 0x0000000506057c10 */ /* 0x000fe400087fe4ff */
[----:B------:R-:W-:-:S03]  /*4fc0*/  LEA R6, P0, R2, R4, 0x7 ;  /* 0x0000000402067211 */ /* 0x000fc600078038ff */
[----:B------:R-:W-:Y:S01]  /*4fd0*/  IMAD.X R11, R9, 0x1, R5, P1 ;  /* 0x00000001090b7824 */ /* 0x000fe200008e0605 */
[----:B------:R-:W-:Y:S02]  /*4fe0*/  LEA.HI.X R7, R2, R5, R3, 0x7, P0 ;  /* 0x0000000502077211 */ /* 0x000fe400000f3c03 */
[----:B-----5:R-:W-:Y:S02]  /*4ff0*/  ISETP.NE.AND P0, PT, R18, RZ, PT ;  /* 0x000000ff1200720c */ /* 0x020fe40003f05270 */
[----:B------:R-:W-:-:S04]  /*5000*/  IADD3 R8, P2, R8, R6, RZ ;  /* 0x0000000608087210 */ /* 0x000fc80007f5e0ff */
[----:B------:R-:W-:-:S07]  /*5010*/  IADD3.X R9, R9, R7, RZ, P2, !PT ;  /* 0x0000000709097210 */ /* 0x000fce00017fe4ff */
[----:B------:R-:W-:Y:S05]  /*5020*/  @!P0 BRA `(.L_x_29) ;  /* 0x0000009800988947 */ /* 0x000fea0003800000 */
[----:B------:R-:W0:Y:S01]  /*5030*/  LDC.64 R20, c[0x0][0x5b0] ;  /* 0x00016c00ff147b82 */ /* 0x000e220000000a00 */
[----:B------:R-:W-:Y:S01]  /*5040*/  ULDC.64 UR6, c[0x0][0x5b8] ;  /* 0x00016e0000067ab9 */ /* 0x000fe20000000a00 */
[----:B------:R-:W-:Y:S01]  /*5050*/  ISETP.GE.AND P1, PT, R19, 0x1, PT ;  /* 0x000000011300780c */ /* 0x000fe20003f26270 */
[----:B------:R-:W-:Y:S02]  /*5060*/  UIMAD UR4, UR10, UR6, URZ ;  /* 0x000000060a0472a4 */ /* 0x000fe4000f8e023f */
[----:B------:R-:W-:Y:S01]  /*5070*/  IMAD.U32 R154, RZ, RZ, UR6 ;  /* 0x00000006ff9a7e24 */ /* 0x000fe2000f8e00ff */
[----:B------:R-:W-:Y:S01]  /*5080*/  BSSY B1, `(.L_x_30) ;  /* 0x000000e000017945 */ /* 0x000fe20003800000 */
[----:B------:R-:W-:Y:S01]  /*5090*/  ISETP.LT.OR P2, PT, R0, 0x1, !P1 ;  /* 0x000000010000780c */ /* 0x000fe20004f41670 */
[----:B------:R-:W-:Y:S01]  /*50a0*/  UIMAD UR4, UR43, UR7, UR4 ;  /* 0x000000072b0472a4 */ /* 0x000fe2000f8e0204 */
[----:B------:R-:W1:Y:S01]  /*50b0*/  LDC.64 R22, c[0x0][0x5a8] ;  /* 0x00016a00ff167b82 */ /* 0x000e620000000a00 */
[----:B------:R-:W-:-:S04]  /*50c0*/  IMAD.WIDE.U32 R154, R154, UR43, R12 ;  /* 0x0000002b9a9a7c25 */ /* 0x000fc8000f8e000c */
[----:B------:R-:W-:Y:S01]  /*50d0*/  VIADD R153, R155, UR4 ;  /* 0x000000049b997c36 */ /* 0x000fe20008000000 */
[----:B------:R-:W-:Y:S01]  /*50e0*/  MOV R152, R154 ;  /* 0x0000009a00987202 */ /* 0x000fe20000000f00 */
[----:B0-----:R-:W-:-:S04]  /*50f0*/  IMAD R159, R20, UR9, RZ ;  /* 0x00000009149f7c24 */ /* 0x001fc8000f8e02ff */
[----:B------:R-:W-:-:S04]  /*5100*/  IMAD.WIDE.U32 R2, R158, R20, R152 ;  /* 0x000000149e027225 */ /* 0x000fc800078e0098 */
[----:B------:R-:W-:Y:S01]  /*5110*/  IMAD R159, R158, R21, R159 ;  /* 0x000000159e9f7224 */ /* 0x000fe200078e029f */
[----:B-1----:R-:W-:-:S04]  /*5120*/  IADD3 R14, P0, R2, R22, RZ ;  /* 0x00000016020e7210 */ /* 0x002fc80007f1e0ff */
[----:B------:R-:W-:Y:S01]  /*5130*/  IADD3.X R15, R23, R3, R159, P0, !PT ;  /* 0x00000003170f7210 */ /* 0x000fe200007fe49f */
[----:B------:R-:W-:Y:S08]  /*5140*/  @P2 BRA `(.L_x_31) ;  /* 0x0000000000042947 */ /* 0x000ff00003800000 */
[----:B------:R0:W5:Y:S02]  /*5150*/  LDG.E.U8 R16, desc[UR36][R14.64] ;  /* 0x000000240e107981 */ /* 0x000164000c1e1100 */
.L_x_31:
[----:B------:R-:W-:Y:S05]  /*5160*/  BSYNC B1 ;  /* 0x0000000000017941 */ /* 0x000fea0003800000 */
.L_x_30:
[----:B------:R-:W2:Y:S01]  /*5170*/  LDL.LU R3, [R1] ;  /* 0x0000000001037983 */ /* 0x000ea20000300800 */
[----:B-----5:R-:W-:Y:S01]  /*5180*/  LOP3.LUT R2, R16, 0xffff, RZ, 0xc0, !PT ;  /* 0x0000ffff10027812 */ /* 0x020fe200078ec0ff */
[----:B------:R-:W-:Y:S01]  /*5190*/  BSSY B1, `(.L_x_32) ;  /* 0x000000a000017945 */ /* 0x000fe20003800000 */
[----:B------:R-:W-:Y:S02]  /*51a0*/  ISETP.LT.OR P0, PT, R0, 0x2, !P1 ;  /* 0x000000020000780c */ /* 0x000fe40004f01670 */
[----:B------:R-:W-:-:S05]  /*51b0*/  PRMT R2, R2, 0x8880, RZ ;  /* 0x0000888002027816 */ /* 0x000fca00000000ff */
[----:B------:R-:W-:-:S04]  /*51c0*/  IMAD R2, R2, R18, RZ ;  /* 0x0000001202027224 */ /* 0x000fc800078e02ff */
[----:B--2---:R-:W-:-:S05]  /*51d0*/  @!P2 IMAD R3, R3, R17, R2 ;  /* 0x000000110303a224 */ /* 0x004fca00078e0202 */
[----:B------:R1:W-:Y:S01]  /*51e0*/  @!P2 STG.E.U8 desc[UR36][R4.64], R3 ;  /* 0x000000030400a986 */ /* 0x0003e2000c101124 */
[----:B------:R-:W-:Y:S05]  /*51f0*/  @P0 BRA `(.L_x_33) ;  /* 0x00000000000c0947 */ /* 0x000fea0003800000 */
[----:B------:R-:W2:Y:S02]  /*5200*/  LDG.E.U8 R16, desc[UR36][R14.64+0x1] ;  /* 0x000001240e107981 */ /* 0x000ea4000c1e1100 */
[----:B--2---:R-:W-:-:S05]  /*5210*/  PRMT R2, R16, 0x8880, RZ ;  /* 0x0000888010027816 */ /* 0x004fca00000000ff */
[----:B------:R-:W-:-:S07]  /*5220*/  IMAD R2, R2, R18, RZ ;  /* 0x0000001202027224 */ /* 0x000fce00078e02ff */
.L_x_33:
[----:B------:R-:W-:Y:S05]  /*5230*/  BSYNC B1 ;  /* 0x0000000000017941 */ /* 0x000fea0003800000 */
.L_x_32:
[----:B-1----:R-:W2:Y:S01]  /*5240*/  LDL.LU R3, [R1+0x4] ;  /* 0x0000040001037983 */ /* 0x002ea20000300800 */
[C---:B------:R-:W-:Y:S01]  /*5250*/  SHF.L.U64.HI R157, R20.reuse, 0x3, R21 ;  /* 0x00000003149d7819 */ /* 0x040fe20000010215 */
[----:B------:R-:W-:Y:S01]  /*5260*/  IMAD.SHL.U32 R156, R20, 0x8, RZ ;  /* 0x00000008149c7824 */ /* 0x000fe200078e00ff */
[----:B------:R-:W-:Y:S03]  /*5270*/  BSSY B1, `(.L_x_34) ;  /* 0x000000d000017945 */ /* 0x000fe60003800000 */
[----:B------:R-:W-:-:S04]  /*5280*/  IMAD.WIDE.U32 R12, R158, R20, R156 ;  /* 0x000000149e0c7225 */ /* 0x000fc800078e009c */
[----:B------:R-:W-:Y:S01]  /*5290*/  IMAD.IADD R159, R159, 0x1, R13 ;  /* 0x000000019f9f7824 */ /* 0x000fe200078e020d */
[----:B------:R-:W-:-:S04]  /*52a0*/  IADD3 R12, P2, P3, R154, R22, R12 ;  /* 0x000000169a0c7210 */ /* 0x000fc80007b5e00c */
[----:B------:R-:W-:Y:S01]  /*52b0*/  IADD3.X R13, R153, R23, R159, P2, P3 ;  /* 0x00000017990d7210 */ /* 0x000fe200017e649f */
[----:B--2---:R-:W-:-:S05]  /*52c0*/  @!P0 IMAD R3, R3, R17, R2 ;  /* 0x0000001103038224 */ /* 0x004fca00078e0202 */
[----:B------:R1:W-:Y:S01]  /*52d0*/  @!P0 STG.E.U8 desc[UR36][R4.64+0x1], R3 ;  /* 0x0000010304008986 */ /* 0x0003e2000c101124 */
[----:B------:R-:W-:-:S04]  /*52e0*/  ISETP.GE.AND P0, PT, R19, 0x9, PT ;  /* 0x000000091300780c */ /* 0x000fc80003f06270 */
[----:B------:R-:W-:-:S13]  /*52f0*/  ISETP.LT.OR P4, PT, R0, 0x1, !P0 ;  /* 0x000000010000780c */ /* 0x000fda0004781670 */
[----:B-1----:R-:W-:Y:S05]  /*5300*/  @P4 BRA `(.L_x_35) ;  /* 0x00000000000c4947 */ /* 0x002fea0003800000 */
[----:B------:R-:W2:Y:S02]  /*5310*/  LDG.E.U8 R16, desc[UR36][R12.64] ;  /* 0x000000240c107981 */ /* 0x000ea4000c1e1100 */
[----:B--2---:R-:W-:-:S05]  /*5320*/  PRMT R2, R16, 0x8880, RZ ;  /* 0x0000888010027816 */ /* 0x004fca00000000ff */
[----:B------:R-:W-:-:S07]  /*5330*/  IMAD R2, R2, R18, RZ ;  /* 0x0000001202027224 */ /* 0x000fce00078e02ff */
.L_x_35:
[----:B------:R-:W-:Y:S05]  /*5340*/  BSYNC B1 ;  /* 0x0000000000017941 */ /* 0x000fea0003800000 */
.L_x_34:
[----:B------:R-:W2:Y:S01]  /*5350*/  LDL.LU R3, [R1+0x8] ;  /* 0x0000080001037983 */ /* 0x000ea20000300800 */
[----:B------:R-:W-:Y:S01]  /*5360*/  ISETP.LT.OR P2, PT, R0, 0x2, !P0 ;  /* 0x000000020000780c */ /* 0x000fe20004741670 */
[----:B------:R-:W-:Y:S01]  /*5370*/  BSSY B1, `(.L_x_36) ;  /* 0x0000007000017945 */ /* 0x000fe20003800000 */
[----:B--2---:R-:W-:-:S05]  /*5380*/  @!P4 IMAD R3, R3, R17, R2 ;  /* 0x000000110303c224 */ /* 0x004fca00078e0202 */
[----:B------:R1:W-:Y:S06]  /*5390*/  @!P4 STG.E.U8 desc[UR36][R10.64], R3 ;  /* 0x000000030a00c986 */ /* 0x0003ec000c101124 */
[----:B------:R-:W-:Y:S05]  /*53a0*/  @P2 BRA `(.L_x_37) ;  /* 0x00000000000c2947 */ /* 0x000fea0003800000 */
[----:B------:R-:W2:Y:S02]  /*53b0*/  LDG.E.U8 R16, desc[UR36][R12.64+0x1] ;  /* 0x000001240c107981 */ /* 0x000ea4000c1e1100 */
[----:B--2---:R-:W-:-:S05]  /*53c0*/  PRMT R2, R16, 0x8880, RZ ;  /* 0x0000888010027816 */ /* 0x004fca00000000ff */
[----:B------:R-:W-:-:S07]  /*53d0*/  IMAD R2, R2, R18, RZ ;  /* 0x0000001202027224 */ /* 0x000fce00078e02ff */
.L_x_37:
[----:B------:R-:W-:Y:S05]  /*53e0*/  BSYNC B1 ;  /* 0x0000000000017941 */ /* 0x000fea0003800000 */
.L_x_36:
[----:B-1----:R-:W2:Y:S01]  /*53f0*/  LDL.LU R3, [R1+0xc] ;  /* 0x00000c0001037983 */ /* 0x002ea20000300800 */
[----:B------:R-:W-:Y:S01]  /*5400*/  BSSY B1, `(.L_x_38) ;  /* 0x0000009000017945 */ /* 0x000fe20003800000 */
[----:B------:R-:W-:Y:S01]  /*5410*/  ISETP.LT.OR P3, PT, R0, 0xa, !P1 ;  /* 0x0000000a0000780c */ /* 0x000fe20004f61670 */
[----:B--2---:R-:W-:-:S05]  /*5420*/  @!P2 IMAD R3, R3, R17, R2 ;  /* 0x000000110303a224 */ /* 0x004fca00078e0202 */
[----:B------:R1:W-:Y:S01]  /*5430*/  @!P2 STG.E.U8 desc[UR36][R10.64+0x1], R3 ;  /* 0x000001030a00a986 */ /* 0x0003e2000c101124 */
[----:B------:R-:W-:-:S13]  /*5440*/  ISETP.LT.OR P2, PT, R0, 0x9, !P1 ;  /* 0x000000090000780c */ /* 0x000fda0004f41670 */
[----:B-1----:R-:W-:Y:S05]  /*5450*/  @P2 BRA `(.L_x_39) ;  /* 0x00000000000c2947 */ /* 0x002fea0003800000 */
[----:B------:R-:W2:Y:S02]  /*5460*/  LDG.E.U8 R16, desc[UR36][R14.64+0x8] ;  /* 0x000008240e107981 */ /* 0x000ea4000c1e1100 */
[----:B--2---:R-:W-:-:S05]  /*5470*/  PRMT R2, R16, 0x8880, RZ ;  /* 0x0000888010027816 */ /* 0x004fca00000000ff */
[----:B------:R-:W-:-:S07]  /*5480*/  IMAD R2, R2, R18, RZ ;  /* 0x0000001202027224 */ /* 0x000fce00078e02ff */
.L_x_39:
[----:B------:R-:W-:Y:S05]  /*5490*/  BSYNC B1 ;  /* 0x0000000000017941 */ /* 0x000fea0003800000 */
.L_x_38:
[----:B------:R-:W2:Y:S01]  /*54a0*/  LDL.LU R3, [R1+0x10] ;  /* 0x0000100001037983 */ /* 0x000ea20000300800 */
[----:B------:R-:W-:Y:S01]  /*54b0*/  BSSY B1, `(.L_x_40) ;  /* 0x0000007000017945 */ /* 0x000fe20003800000 */
[----:B--2---:R-:W-:-:S05]  /*54c0*/  @!P2 IMAD R3, R3, R17, R2 ;  /* 0x000000110303a224 */ /* 0x004fca00078e0202 */
[----:B------:R1:W-:Y:S01]  /*54d0*/  @!P2 STG.E.U8 desc[UR36][R4.64+0x8], R3 ;  /* 0x000008030400a986 */ /* 0x0003e2000c101124 */
[----:B------:R-:W-:Y:S05]  /*54e0*/  @P3 BRA `(.L_x_41) ;  /* 0x00000000000c3947 */ /* 0x000fea0003800000 */
[----:B------:R-:W2:Y:S02]  /*54f0*/  LDG.E.U8 R16, desc[UR36][R14.64+0x9] ;  /* 0x000009240e107981 */ /* 0x000ea4000c1e1100 */
[----:B--2---:R-:W-:-:S05]  /*5500*/  PRMT R2, R16, 0x8880, RZ ;  /* 0x0000888010027816 */ /* 0x004fca00000000ff */
[----:B------:R-:W-:-:S07]  /*5510*/  IMAD R2, R2, R18, RZ ;  /* 0x0000001202027224 */ /* 0x000fce00078e02ff */
.L_x_41:
[----:B------:R-:W-:Y:S05]  /*5520*/  BSYNC B1 ;  /* 0x0000000000017941 */ /* 0x000fea0003800000 */
.L_x_40:
[----:B-1----:R-:W2:Y:S01]  /*5530*/  LDL.LU R3, [R1+0x14] ;  /* 0x0000140001037983 */ /* 0x002ea20000300800 */
[C---:B------:R-:W-:Y:S01]  /*5540*/  ISETP.LT.OR P2, PT, R0.reuse, 0x9, !P0 ;  /* 0x000000090000780c */ /* 0x040fe20004741670 */
[----:B------:R-:W-:Y:S01]  /*5550*/  BSSY B1, `(.L_x_42) ;  /* 0x000000b000017945 */ /* 0x000fe20003800000 */
[C---:B------:R-:W-:Y:S02]  /*5560*/  ISETP.LT.OR P4, PT, R0.reuse, 0x11, !P1 ;  /* 0x000000110000780c */ /* 0x040fe40004f81670 */
[C---:B------:R-:W-:Y:S02]  /*5570*/  ISETP.LT.OR P5, PT, R0.reuse, 0x12, !P1 ;  /* 0x000000120000780c */ /* 0x040fe40004fa1670 */
[----:B------:R-:W-:Y:S01]  /*5580*/  ISETP.LT.OR P6, PT, R0, 0x11, !P0 ;  /* 0x000000110000780c */ /* 0x000fe200047c1670 */
[----:B--2---:R-:W-:-:S05]  /*5590*/  @!P3 IMAD R3, R3, R17, R2 ;  /* 0x000000110303b224 */ /* 0x004fca00078e0202 */
[----:B------:R1:W-:Y:S01]  /*55a0*/  @!P3 STG.E.U8 desc[UR36][R4.64+0x9], R3 ;  /* 0x000009030400b986 */ /* 0x0003e2000c101124 */
[----:B------:R-:W-:Y:S01]  /*55b0*/  ISETP.LT.OR P3, PT, R0, 0xa, !P0 ;  /* 0x0000000a0000780c */ /* 0x000fe20004761670 */
[----:B------:R-:W-:-:S12]  /*55c0*/  @P2 BRA `(.L_x_43) ;  /* 0x00000000000c2947 */ /* 0x000fd80003800000 */
[----:B------:R-:W2:Y:S02]  /*55d0*/  LDG.E.U8 R16, desc[UR36][R12.64+0x8] ;  /* 0x000008240c107981 */ /* 0x000ea4000c1e1100 */
[----:B--2---:R-:W-:-:S05]  /*55e0*/  PRMT R2, R16, 0x8880, RZ ;  /* 0x0000888010027816 */ /* 0x004fca00000000ff */
[----:B------:R-:W-:-:S07]  /*55f0*/  IMAD R2, R2, R18, RZ ;  /* 0x0000001202027224 */ /* 0x000fce00078e02ff */
.L_x_43:
[----:B------:R-:W-:Y:S05]  /*5600*/  BSYNC B1 ;  /* 0x0000000000017941 */ /* 0x000fea0003800000 */
.L_x_42:
[----:B-1----:R-:W2:Y:S01]  /*5610*/  LDL.LU R3, [R1+0x18] ;  /* 0x0000180001037983 */ /* 0x002ea20000300800 */
[----:B------:R-:W-:Y:S01]  /*5620*/  BSSY B1, `(.L_x_44) ;  /* 0x0000007000017945 */ /* 0x000fe20003800000 */
[----:B--2---:R-:W-:-:S05]  /*5630*/  @!P2 IMAD R3, R3, R17, R2 ;  /* 0x000000110303a224 */ /* 0x004fca00078e0202 */
[----:B------:R1:W-:Y:S01]  /*5640*/  @!P2 STG.E.U8 desc[UR36][R10.64+0x8], R3 ;  /* 0x000008030a00a986 */ /* 0x0003e2000c101124 */
[----:B------:R-:W-:Y:S05]  /*5650*/  @P3 BRA `(.L_x_45) ;  /* 0x00000000000c3947 */ /* 0x000fea0003800000 */
[----:B------:R-:W2:Y:S02]  /*5660*/  LDG.E.U8 R16, desc[UR36][R12.64+0x9] ;  /* 0x000009240c107981 */ /* 0x000ea4000c1e1100 */
[----:B--2---:R-:W-:-:S05]  /*5670*/  PRMT R2, R16, 0x8880, RZ ;  /* 0x0000888010027816 */ /* 0x004fca00000000ff */
[----:B------:R-:W-:-:S07]  /*5680*/  IMAD R2, R2, R18, RZ ;  /* 0x0000001202027224 */ /* 0x000fce00078e02ff */
.L_x_45:
[----:B------:R-:W-:Y:S05]  /*5690*/  BSYNC B1 ;  /* 0x0000000000017941 */ /* 0x000fea0003800000 */
.L_x_44:
        /* <DEDUP_REMOVED lines=8> */
.L_x_47:
[----:B------:R-:W-:Y:S05]  /*5720*/  BSYNC B1 ;  /* 0x0000000000017941 */ /* 0x000fea0003800000 */
.L_x_46:
        /* <DEDUP_REMOVED lines=8> */
.L_x_49:
[----:B------:R-:W-:Y:S05]  /*57b0*/  BSYNC B1 ;  /* 0x0000000000017941 */ /* 0x000fea0003800000 */
.L_x_48:
        /* <DEDUP_REMOVED lines=8> */
.L_x_51:
[----:B------:R-:W-:Y:S05]  /*5840*/  BSYNC B1 ;  /* 0x0000000000017941 */ /* 0x000fea0003800000 */
.L_x_50:
        /* <DEDUP_REMOVED lines=13> */
.L_x_53:
[----:B------:R-:W-:Y:S05]  /*5920*/  BSYNC B1 ;  /* 0x0000000000017941 */ /* 0x000fea0003800000 */
.L_x_52:
        /* <DEDUP_REMOVED lines=8> */
.L_x_55:
[----:B------:R-:W-:Y:S05]  /*59b0*/  BSYNC B1 ;  /* 0x0000000000017941 */ /* 0x000fea0003800000 */
.L_x_54:
        /* <DEDUP_REMOVED lines=8> */
.L_x_57:
[----:B------:R-:W-:Y:S05]  /*5a40*/  BSYNC B1 ;  /* 0x0000000000017941 */ /* 0x000fea0003800000 */
.L_x_56:
        /* <DEDUP_REMOVED lines=8> */
.L_x_59:
[----:B------:R-:W-:Y:S05]  /*5ad0*/  BSYNC B1 ;  /* 0x0000000000017941 */ /* 0x000fea0003800000 */
.L_x_58:
        /* <DEDUP_REMOVED lines=8> */
.L_x_61:
[----:B------:R-:W-:Y:S05]  /*5b60*/  BSYNC B1 ;  /* 0x0000000000017941 */ /* 0x000fea0003800000 */
.L_x_60:
        /* <DEDUP_REMOVED lines=13> */
.L_x_63:
[----:B------:R-:W-:Y:S05]  /*5c40*/  BSYNC B1 ;  /* 0x0000000000017941 */ /* 0x000fea0003800000 */
.L_x_62:
        /* <DEDUP_REMOVED lines=8> */
.L_x_65:
[----:B------:R-:W-:Y:S05]  /*5cd0*/  BSYNC B1 ;  /* 0x0000000000017941 */ /* 0x000fea0003800000 */
.L_x_64:
        /* <DEDUP_REMOVED lines=8> */
.L_x_67:
[----:B------:R-:W-:Y:S05]  /*5d60*/  BSYNC B1 ;  /* 0x0000000000017941 */ /* 0x000fea0003800000 */
.L_x_66:
        /* <DEDUP_REMOVED lines=8> */
.L_x_69:
[----:B------:R-:W-:Y:S05]  /*5df0*/  BSYNC B1 ;  /* 0x0000000000017941 */ /* 0x000fea0003800000 */
.L_x_68:
        /* <DEDUP_REMOVED lines=8> */
.L_x_71:
[----:B------:R-:W-:Y:S05]  /*5e80*/  BSYNC B1 ;  /* 0x0000000000017941 */ /* 0x000fea0003800000 */
.L_x_70:
        /* <DEDUP_REMOVED lines=13> */
.L_x_73:
[----:B------:R-:W-:Y:S05]  /*5f60*/  BSYNC B1 ;  /* 0x0000000000017941 */ /* 0x000fea0003800000 */
.L_x_72:
        /* <DEDUP_REMOVED lines=8> */
.L_x_75:
[----:B------:R-:W-:Y:S05]  /*5ff0*/  BSYNC B1 ;  /* 0x0000000000017941 */ /* 0x000fea0003800000 */
.L_x_74:
        /* <DEDUP_REMOVED lines=8> */
.L_x_77:
[----:B------:R-:W-:Y:S05]  /*6080*/  BSYNC B1 ;  /* 0x0000000000017941 */ /* 0x000fea0003800000 */
.L_x_76:
        /* <DEDUP_REMOVED lines=8> */
.L_x_79:
[----:B------:R-:W-:Y:S05]  /*6110*/  BSYNC B1 ;  /* 0x0000000000017941 */ /* 0x000fea0003800000 */
.L_x_78:
        /* <DEDUP_REMOVED lines=8> */
.L_x_81:
[----:B------:R-:W-:Y:S05]  /*61a0*/  BSYNC B1 ;  /* 0x0000000000017941 */ /* 0x000fea0003800000 */
.L_x_80:
        /* <DEDUP_REMOVED lines=13> */
.L_x_83:
[----:B------:R-:W-:Y:S05]  /*6280*/  BSYNC B1 ;  /* 0x0000000000017941 */ /* 0x000fea0003800000 */
.L_x_82:
        /* <DEDUP_REMOVED lines=8> */
.L_x_85:
[----:B------:R-:W-:Y:S05]  /*6310*/  BSYNC B1 ;  /* 0x0000000000017941 */ /* 0x000fea0003800000 */
.L_x_84:
        /* <DEDUP_REMOVED lines=8> */
.L_x_87:
[----:B------:R-:W-:Y:S05]  /*63a0*/  BSYNC B1 ;  /* 0x0000000000017941 */ /* 0x000fea0003800000 */
.L_x_86:
        /* <DEDUP_REMOVED lines=8> */
.L_x_89:
[----:B------:R-:W-:Y:S05]  /*6430*/  BSYNC B1 ;  /* 0x0000000000017941 */ /* 0x000fea0003800000 */
.L_x_88:
        /* <DEDUP_REMOVED lines=8> */
.L_x_91:
[----:B------:R-:W-:Y:S05]  /*64c0*/  BSYNC B1 ;  /* 0x0000000000017941 */ /* 0x000fea0003800000 */
.L_x_90:
        /* <DEDUP_REMOVED lines=13> */
.L_x_93:
[----:B------:R-:W-:Y:S05]  /*65a0*/  BSYNC B1 ;  /* 0x0000000000017941 */ /* 0x000fea0003800000 */
.L_x_92:
        /* <DEDUP_REMOVED lines=8> */
.L_x_95:
[----:B------:R-:W-:Y:S05]  /*6630*/  BSYNC B1 ;  /* 0x0000000000017941 */ /* 0x000fea0003800000 */
.L_x_94:
        /* <DEDUP_REMOVED lines=8> */
.L_x_97:
[----:B------:R-:W-:Y:S05]  /*66c0*/  BSYNC B1 ;  /* 0x0000000000017941 */ /* 0x000fea0003800000 */
.L_x_96:
        /* <DEDUP_REMOVED lines=8> */
.L_x_99:
[----:B------:R-:W-:Y:S05]  /*6750*/  BSYNC B1 ;  /* 0x0000000000017941 */ /* 0x000fea0003800000 */
.L_x_98:
        /* <DEDUP_REMOVED lines=8> */
.L_x_101:
[----:B------:R-:W-:Y:S05]  /*67e0*/  BSYNC B1 ;  /* 0x0000000000017941 */ /* 0x000fea0003800000 */
.L_x_100:
        /* <DEDUP_REMOVED lines=13> */
.L_x_103:
[----:B------:R-:W-:Y:S05]  /*68c0*/  BSYNC B1 ;  /* 0x0000000000017941 */ /* 0x000fea0003800000 */
.L_x_102:
        /* <DEDUP_REMOVED lines=8> */
.L_x_105:
[----:B------:R-:W-:Y:S05]  /*6950*/  BSYNC B1 ;  /* 0x0000000000017941 */ /* 0x000fea0003800000 */
.L_x_104:
        /* <DEDUP_REMOVED lines=8> */
.L_x_107:
[----:B------:R-:W-:Y:S05]  /*69e0*/  BSYNC B1 ;  /* 0x0000000000017941 */ /* 0x000fea0003800000 */
.L_x_106:
        /* <DEDUP_REMOVED lines=8> */
.L_x_109:
[----:B------:R-:W-:Y:S05]  /*6a70*/  BSYNC B1 ;  /* 0x0000000000017941 */ /* 0x000fea0003800000 */
.L_x_108:
        /* <DEDUP_REMOVED lines=8> */
.L_x_111:
[----:B------:R-:W-:Y:S05]  /*6b00*/  BSYNC B1 ;  /* 0x0000000000017941 */ /* 0x000fea0003800000 */
.L_x_110:
        /* <DEDUP_REMOVED lines=13> */
.L_x_113:
[----:B------:R-:W-:Y:S05]  /*6be0*/  BSYNC B1 ;  /* 0x0000000000017941 */ /* 0x000fea0003800000 */
.L_x_112:
        /* <DEDUP_REMOVED lines=8> */
.L_x_115:
[----:B------:R-:W-:Y:S05]  /*6c70*/  BSYNC B1 ;  /* 0x0000000000017941 */ /* 0x000fea0003800000 */
.L_x_114:
        /* <DEDUP_REMOVED lines=8> */
.L_x_117:
[----:B------:R-:W-:Y:S05]  /*6d00*/  BSYNC B1 ;  /* 0x0000000000017941 */ /* 0x000fea0003800000 */
.L_x_116:
        /* <DEDUP_REMOVED lines=8> */
.L_x_119:
[----:B------:R-:W-:Y:S05]  /*6d90*/  BSYNC B1 ;  /* 0x0000000000017941 */ /* 0x000fea0003800000 */
.L_x_118:
        /* <DEDUP_REMOVED lines=8> */
.L_x_121:
[----:B------:R-:W-:Y:S05]  /*6e20*/  BSYNC B1 ;  /* 0x0000000000017941 */ /* 0x000fea0003800000 */
.L_x_120:
        /* <DEDUP_REMOVED lines=13> */
.L_x_123:
[----:B------:R-:W-:Y:S05]  /*6f00*/  BSYNC B1 ;  /* 0x0000000000017941 */ /* 0x000fea0003800000 */
.L_x_122:
        /* <DEDUP_REMOVED lines=8> */
.L_x_125:
[----:B------:R-:W-:Y:S05]  /*6f90*/  BSYNC B1 ;  /* 0x0000000000017941 */ /* 0x000fea0003800000 */
.L_x_124:
        /* <DEDUP_REMOVED lines=8> */
.L_x_127:
[----:B------:R-:W-:Y:S05]  /*7020*/  BSYNC B1 ;  /* 0x0000000000017941 */ /* 0x000fea0003800000 */
.L_x_126:
        /* <DEDUP_REMOVED lines=8> */
.L_x_129:
[----:B------:R-:W-:Y:S05]  /*70b0*/  BSYNC B1 ;  /* 0x0000000000017941 */ /* 0x000fea0003800000 */
.L_x_128:
        /* <DEDUP_REMOVED lines=8> */
.L_x_131:
[----:B------:R-:W-:Y:S05]  /*7140*/  BSYNC B1 ;  /* 0x0000000000017941 */ /* 0x000fea0003800000 */
.L_x_130:
        /* <DEDUP_REMOVED lines=10> */
[----:B------:R-:W1:Y:S02]  /*71f0*/  LDG.E.U8 R16, desc[UR36][R12.64+0x61] ;  /* 0x000061240c107981 */ /* 0x000e64000c1e1100 */
[----:B-1----:R-:W-:-:S05]  /*7200*/  PRMT R3, R16, 0x8880, RZ ;  /* 0x0000888010037816 */ /* 0x002fca00000000ff */
[----:B------:R-:W-:-:S07]  /*7210*/  IMAD R2, R3, R18, RZ ;  /* 0x0000001203027224 */ /* 0x000fce00078e02ff */
.L_x_133:
[----:B------:R-:W-:Y:S05]  /*7220*/  BSYNC B1 ;  /* 0x0000000000017941 */ /* 0x000fea0003800000 */
.L_x_132:
[----:B-1----:R-:W2:Y:S01]  /*7230*/  LDL.LU R3, [R1+0xcc] ;  /* 0x0000cc0001037983 */ /* 0x002ea20000300800 */
[----:B------:R-:W-:Y:S01]  /*7240*/  BSSY B1, `(.L_x_134) ;  /* 0x0000007000017945 */ /* 0x000fe20003800000 */
[----:B--2---:R-:W-:-:S05]  /*7250*/  @!P4 IMAD R3, R3, R17, R2 ;  /* 0x000000110303c224 */ /* 0x004fca00078e0202 */
[----:B------:R1:W-:Y:S01]  /*7260*/  @!P4 STG.E.U8 desc[UR36][R10.64+0x61], R3 ;  /* 0x000061030a00c986 */ /* 0x0003e2000c101124 */
[----:B------:R-:W-:Y:S05]  /*7270*/  @P3 BRA `(.L_x_135) ;  /* 0x00000000000c3947 */ /* 0x000fea0003800000 */
[----:B------:R-:W1:Y:S02]  /*7280*/  LDG.E.U8 R16, desc[UR36][R14.64+0x68] ;  /* 0x000068240e107981 */ /* 0x000e64000c1e1100 */
[----:B-1----:R-:W-:-:S05]  /*7290*/  PRMT R3, R16, 0x8880, RZ ;  /* 0x0000888010037816 */ /* 0x002fca00000000ff */
[----:B------:R-:W-:-:S07]  /*72a0*/  IMAD R2, R3, R18, RZ ;  /* 0x0000001203027224 */ /* 0x000fce00078e02ff */
.L_x_135:
[----:B------:R-:W-:Y:S05]  /*72b0*/  BSYNC B1 ;  /* 0x0000000000017941 */ /* 0x000fea0003800000 */
.L_x_134:
        /* <DEDUP_REMOVED lines=8> */
.L_x_137:
[----:B------:R-:W-:Y:S05]  /*7340*/  BSYNC B1 ;  /* 0x0000000000017941 */ /* 0x000fea0003800000 */
.L_x_136:
        /* <DEDUP_REMOVED lines=8> */
.L_x_139:
[----:B------:R-:W-:Y:S05]  /*73d0*/  BSYNC B1 ;  /* 0x0000000000017941 */ /* 0x000fea0003800000 */
.L_x_138:
        /* <DEDUP_REMOVED lines=8> */
.L_x_141:
[----:B------:R-:W-:Y:S05]  /*7460*/  BSYNC B1 ;  /* 0x0000000000017941 */ /* 0x000fea0003800000 */
.L_x_140:
        /* <DEDUP_REMOVED lines=13> */
.L_x_143:
[----:B------:R-:W-:Y:S05]  /*7540*/  BSYNC B1 ;  /* 0x0000000000017941 */ /* 0x000fea0003800000 */
.L_x_142:
        /* <DEDUP_REMOVED lines=8> */
.L_x_145:
[----:B------:R-:W-:Y:S05]  /*75d0*/  BSYNC B1 ;  /* 0x0000000000017941 */ /* 0x000fea0003800000 */
.L_x_144:
        /* <DEDUP_REMOVED lines=8> */
.L_x_147:
[----:B------:R-:W-:Y:S05]  /*7660*/  BSYNC B1 ;  /* 0x0000000000017941 */ /* 0x000fea0003800000 */
.L_x_146:
        /* <DEDUP_REMOVED lines=8> */
.L_x_149:
[----:B------:R-:W-:Y:S05]  /*76f0*/  BSYNC B1 ;  /* 0x0000000000017941 */ /* 0x000fea0003800000 */
.L_x_148:
        /* <DEDUP_REMOVED lines=8> */
.L_x_151:
[----:B------:R-:W-:Y:S05]  /*7780*/  BSYNC B1 ;  /* 0x0000000000017941 */ /* 0x000fea0003800000 */
.L_x_150:
        /* <DEDUP_REMOVED lines=13> */
.L_x_153:
[----:B------:R-:W-:Y:S05]  /*7860*/  BSYNC B1 ;  /* 0x0000000000017941 */ /* 0x000fea0003800000 */
.L_x_152:
        /* <DEDUP_REMOVED lines=8> */
.L_x_155:
[----:B------:R-:W-:Y:S05]  /*78f0*/  BSYNC B1 ;  /* 0x0000000000017941 */ /* 0x000fea0003800000 */
.L_x_154:
        /* <DEDUP_REMOVED lines=8> */
.L_x_157:
[----:B------:R-:W-:Y:S05]  /*7980*/  BSYNC B1 ;  /* 0x0000000000017941 */ /* 0x000fea0003800000 */
.L_x_156:
        /* <DEDUP_REMOVED lines=8> */
.L_x_159:
[----:B------:R-:W-:Y:S05]  /*7a10*/  BSYNC B1 ;  /* 0x0000000000017941 */ /* 0x000fea0003800000 */
.L_x_158:
        /* <DEDUP_REMOVED lines=8> */
.L_x_161:
[----:B------:R-:W-:Y:S05]  /*7aa0*/  BSYNC B1 ;  /* 0x0000000000017941 */ /* 0x000fea0003800000 */
.L_x_160:
        /* <DEDUP_REMOVED lines=13> */
.L_x_163:
[----:B------:R-:W-:Y:S05]  /*7b80*/  BSYNC B1 ;  /* 0x0000000000017941 */ /* 0x000fea0003800000 */
.L_x_162:
        /* <DEDUP_REMOVED lines=8> */
.L_x_165:
[----:B------:R-:W-:Y:S05]  /*7c10*/  BSYNC B1 ;  /* 0x0000000000017941 */ /* 0x000fea0003800000 */
.L_x_164:
        /* <DEDUP_REMOVED lines=8> */
.L_x_167:
[----:B------:R-:W-:Y:S05]  /*7ca0*/  BSYNC B1 ;  /* 0x0000000000017941 */ /* 0x000fea0003800000 */
.L_x_166:
        /* <DEDUP_REMOVED lines=8> */
.L_x_169:
[----:B------:R-:W-:Y:S05]  /*7d30*/  BSYNC B1 ;  /* 0x0000000000017941 */ /* 0x000fea0003800000 */
.L_x_168:
        /* <DEDUP_REMOVED lines=8> */
.L_x_171:
[----:B------:R-:W-:Y:S05]  /*7dc0*/  BSYNC B1 ;  /* 0x0000000000017941 */ /* 0x000fea0003800000 */
.L_x_170:
        /* <DEDUP_REMOVED lines=13> */
.L_x_173:
[----:B------:R-:W-:Y:S05]  /*7ea0*/  BSYNC B1 ;  /* 0x0000000000017941 */ /* 0x000fea0003800000 */
.L_x_172:
        /* <DEDUP_REMOVED lines=8> */
.L_x_175:
[----:B------:R-:W-:Y:S05]  /*7f30*/  BSYNC B1 ;  /* 0x0000000000017941 */ /* 0x000fea0003800000 */
.L_x_174:
        /* <DEDUP_REMOVED lines=8> */
.L_x_177:
[----:B------:R-:W-:Y:S05]  /*7fc0*/  BSYNC B1 ;  /* 0x0000000000017941 */ /* 0x000fea0003800000 */
.L_x_176:
        /* <DEDUP_REMOVED lines=8> */
.L_x_179:
[----:B------:R-:W-:Y:S05]  /*8050*/  BSYNC B1 ;  /* 0x0000000000017941 */ /* 0x000fea0003800000 */
.L_x_178:
        /* <DEDUP_REMOVED lines=8> */
.L_x_181:
[----:B------:R-:W-:Y:S05]  /*80e0*/  BSYNC B1 ;  /* 0x0000000000017941 */ /* 0x000fea0003800000 */
.L_x_180:
        /* <DEDUP_REMOVED lines=13> */
.L_x_183:
[----:B------:R-:W-:Y:S05]  /*81c0*/  BSYNC B1 ;  /* 0x0000000000017941 */ /* 0x000fea0003800000 */
.L_x_182:
        /* <DEDUP_REMOVED lines=8> */
.L_x_185:
[----:B------:R-:W-:Y:S05]  /*8250*/  BSYNC B1 ;  /* 0x0000000000017941 */ /* 0x000fea0003800000 */
.L_x_184:
        /* <DEDUP_REMOVED lines=8> */
.L_x_187:
[----:B------:R-:W-:Y:S05]  /*82e0*/  BSYNC B1 ;  /* 0x0000000000017941 */ /* 0x000fea0003800000 */
.L_x_186:
        /* <DEDUP_REMOVED lines=8> */
.L_x_189:
[----:B------:R-:W-:Y:S05]  /*8370*/  BSYNC B1 ;  /* 0x0000000000017941 */ /* 0x000fea0003800000 */
.L_x_188:
        /* <DEDUP_REMOVED lines=8> */
.L_x_191:
[----:B------:R-:W-:Y:S05]  /*8400*/  BSYNC B1 ;  /* 0x0000000000017941 */ /* 0x000fea0003800000 */
.L_x_190:
        /* <DEDUP_REMOVED lines=13> */
.L_x_193:
[----:B------:R-:W-:Y:S05]  /*84e0*/  BSYNC B1 ;  /* 0x0000000000017941 */ /* 0x000fea0003800000 */
.L_x_192:
        /* <DEDUP_REMOVED lines=8> */
.L_x_195:
[----:B------:R-:W-:Y:S05]  /*8570*/  BSYNC B1 ;  /* 0x0000000000017941 */ /* 0x000fea0003800000 */
.L_x_194:
        /* <DEDUP_REMOVED lines=8> */
.L_x_197:
[----:B------:R-:W-:Y:S05]  /*8600*/  BSYNC B1 ;  /* 0x0000000000017941 */ /* 0x000fea0003800000 */
.L_x_196:
        /* <DEDUP_REMOVED lines=8> */
.L_x_199:
[----:B------:R-:W-:Y:S05]  /*8690*/  BSYNC B1 ;  /* 0x0000000000017941 */ /* 0x000fea0003800000 */
.L_x_198:
        /* <DEDUP_REMOVED lines=8> */
.L_x_201:
[----:B------:R-:W-:Y:S05]  /*8720*/  BSYNC B1 ;  /* 0x0000000000017941 */ /* 0x000fea0003800000 */
.L_x_200:
        /* <DEDUP_REMOVED lines=13> */
.L_x_203:
[----:B------:R-:W-:Y:S05]  /*8800*/  BSYNC B1 ;  /* 0x0000000000017941 */ /* 0x000fea0003800000 */
.L_x_202:
        /* <DEDUP_REMOVED lines=8> */
.L_x_205:
[----:B------:R-:W-:Y:S05]  /*8890*/  BSYNC B1 ;  /* 0x0000000000017941 */ /* 0x000fea0003800000 */
.L_x_204:
        /* <DEDUP_REMOVED lines=8> */
.L_x_207:
[----:B------:R-:W-:Y:S05]  /*8920*/  BSYNC B1 ;  /* 0x0000000000017941 */ /* 0x000fea0003800000 */
.L_x_206:
        /* <DEDUP_REMOVED lines=8> */
.L_x_209:
[----:B------:R-:W-:Y:S05]  /*89b0*/  BSYNC B1 ;  /* 0x0000000000017941 */ /* 0x000fea0003800000 */
.L_x_208:
        /* <DEDUP_REMOVED lines=8> */
.L_x_211:
[----:B------:R-:W-:Y:S05]  /*8a40*/  BSYNC B1 ;  /* 0x0000000000017941 */ /* 0x000fea0003800000 */
.L_x_210:
        /* <DEDUP_REMOVED lines=13> */
.L_x_213:
[----:B------:R-:W-:Y:S05]  /*8b20*/  BSYNC B1 ;  /* 0x0000000000017941 */ /* 0x000fea0003800000 */
.L_x_212:
        /* <DEDUP_REMOVED lines=8> */
.L_x_215:
[----:B------:R-:W-:Y:S05]  /*8bb0*/  BSYNC B1 ;  /* 0x0000000000017941 */ /* 0x000fea0003800000 */
.L_x_214:
        /* <DEDUP_REMOVED lines=8> */
.L_x_217:
[----:B------:R-:W-:Y:S05]  /*8c40*/  BSYNC B1 ;  /* 0x0000000000017941 */ /* 0x000fea0003800000 */
.L_x_216:
        /* <DEDUP_REMOVED lines=8> */
.L_x_219:
[----:B------:R-:W-:Y:S05]  /*8cd0*/  BSYNC B1 ;  /* 0x0000000000017941 */ /* 0x000fea0003800000 */
.L_x_218:
        /* <DEDUP_REMOVED lines=8> */
.L_x_221:
[----:B------:R-:W-:Y:S05]  /*8d60*/  BSYNC B1 ;  /* 0x0000000000017941 */ /* 0x000fea0003800000 */
.L_x_220:
        /* <DEDUP_REMOVED lines=13> */
.L_x_223:
[----:B------:R-:W-:Y:S05]  /*8e40*/  BSYNC B1 ;  /* 0x0000000000017941 */ /* 0x000fea0003800000 */
.L_x_222:
        /* <DEDUP_REMOVED lines=8> */
.L_x_225:
[----:B------:R-:W-:Y:S05]  /*8ed0*/  BSYNC B1 ;  /* 0x0000000000017941 */ /* 0x000fea0003800000 */
.L_x_224:
        /* <DEDUP_REMOVED lines=8> */
.L_x_227:
[----:B------:R-:W-:Y:S05]  /*8f60*/  BSYNC B1 ;  /* 0x0000000000017941 */ /* 0x000fea0003800000 */
.L_x_226:
        /* <DEDUP_REMOVED lines=8> */
.L_x_229:
[----:B------:R-:W-:Y:S05]  /*8ff0*/  BSYNC B1 ;  /* 0x0000000000017941 */ /* 0x000fea0003800000 */
.L_x_228:
        /* <DEDUP_REMOVED lines=8> */
.L_x_231:
[----:B------:R-:W-:Y:S05]  /*9080*/  BSYNC B1 ;  /* 0x0000000000017941 */ /* 0x000fea0003800000 */
.L_x_230:
        /* <DEDUP_REMOVED lines=13> */
.L_x_233:
[----:B------:R-:W-:Y:S05]  /*9160*/  BSYNC B1 ;  /* 0x0000000000017941 */ /* 0x000fea0003800000 */
.L_x_232:
        /* <DEDUP_REMOVED lines=8> */
.L_x_235:
[----:B------:R-:W-:Y:S05]  /*91f0*/  BSYNC B1 ;  /* 0x0000000000017941 */ /* 0x000fea0003800000 */
.L_x_234:
        /* <DEDUP_REMOVED lines=8> */
.L_x_237:
[----:B------:R-:W-:Y:S05]  /*9280*/  BSYNC B1 ;  /* 0x0000000000017941 */ /* 0x000fea0003800000 */
.L_x_236:
        /* <DEDUP_REMOVED lines=8> */
.L_x_239:
[----:B------:R-:W-:Y:S05]  /*9310*/  BSYNC B1 ;  /* 0x0000000000017941 */ /* 0x000fea0003800000 */
.L_x_238:
        /* <DEDUP_REMOVED lines=8> */
.L_x_241:
[----:B------:R-:W-:Y:S05]  /*93a0*/  BSYNC B1 ;  /* 0x0000000000017941 */ /* 0x000fea0003800000 */
.L_x_240:
        /* <DEDUP_REMOVED lines=13> */
.L_x_243:
[----:B------:R-:W-:Y:S05]  /*9480*/  BSYNC B1 ;  /* 0x0000000000017941 */ /* 0x000fea0003800000 */
.L_x_242:
        /* <DEDUP_REMOVED lines=8> */
.L_x_245:
[----:B------:R-:W-:Y:S05]  /*9510*/  BSYNC B1 ;  /* 0x0000000000017941 */ /* 0x000fea0003800000 */
.L_x_244:
        /* <DEDUP_REMOVED lines=8> */
.L_x_247:
[----:B------:R-:W-:Y:S05]  /*95a0*/  BSYNC B1 ;  /* 0x0000000000017941 */ /* 0x000fea0003800000 */
.L_x_246:
        /* <DEDUP_REMOVED lines=8> */
.L_x_249:
[----:B------:R-:W-:Y:S05]  /*9630*/  BSYNC B1 ;  /* 0x0000000000017941 */ /* 0x000fea0003800000 */
.L_x_248:
        /* <DEDUP_REMOVED lines=8> */
.L_x_251:
[----:B------:R-:W-:Y:S05]  /*96c0*/  BSYNC B1 ;  /* 0x0000000000017941 */ /* 0x000fea0003800000 */
.L_x_250:
        /* <DEDUP_REMOVED lines=13> */
.L_x_253:
[----:B------:R-:W-:Y:S05]  /*97a0*/  BSYNC B1 ;  /* 0x0000000000017941 */ /* 0x000fea0003800000 */
.L_x_252:
        /* <DEDUP_REMOVED lines=8> */
.L_x_255:
[----:B------:R-:W-:Y:S05]  /*9830*/  BSYNC B1 ;  /* 0x0000000000017941 */ /* 0x000fea0003800000 */
.L_x_254:
        /* <DEDUP_REMOVED lines=8> */
.L_x_257:
[----:B------:R-:W-:Y:S05]  /*98c0*/  BSYNC B1 ;  /* 0x0000000000017941 */ /* 0x000fea0003800000 */
.L_x_256:
        /* <DEDUP_REMOVED lines=8> */
.L_x_259:
[----:B------:R-:W-:Y:S05]  /*9950*/  BSYNC B1 ;  /* 0x0000000000017941 */ /* 0x000fea0003800000 */
.L_x_258:
        /* <DEDUP_REMOVED lines=8> */
.L_x_261:
[----:B------:R-:W-:Y:S05]  /*99e0*/  BSYNC B1 ;  /* 0x0000000000017941 */ /* 0x000fea0003800000 */
.L_x_260:
        /* <DEDUP_REMOVED lines=13> */
.L_x_263:
[----:B------:R-:W-:Y:S05]  /*9ac0*/  BSYNC B1 ;  /* 0x0000000000017941 */ /* 0x000fea0003800000 */
.L_x_262:
        /* <DEDUP_REMOVED lines=8> */
.L_x_265:
[----:B------:R-:W-:Y:S05]  /*9b50*/  BSYNC B1 ;  /* 0x0000000000017941 */ /* 0x000fea0003800000 */
.L_x_264:
        /* <DEDUP_REMOVED lines=8> */
.L_x_267:
[----:B------:R-:W-:Y:S05]  /*9be0*/  BSYNC B1 ;  /* 0x0000000000017941 */ /* 0x000fea0003800000 */
.L_x_266:
        /* <DEDUP_REMOVED lines=8> */
.L_x_269:
[----:B------:R-:W-:Y:S05]  /*9c70*/  BSYNC B1 ;  /* 0x0000000000017941 */ /* 0x000fea0003800000 */
.L_x_268:
        /* <DEDUP_REMOVED lines=8> */
.L_x_271:
[----:B------:R-:W-:Y:S05]  /*9d00*/  BSYNC B1 ;  /* 0x0000000000017941 */ /* 0x000fea0003800000 */
.L_x_270:
[----:B-1----:R-:W2:Y:S01]  /*9d10*/  LDL.LU R3, [R1+0x1e0] ;  /* 0x0001e00001037983 */ /* 0x002ea20000300800 */
[C---:B------:R-:W-:Y:S01]  /*9d20*/  ISETP.LT.OR P2, PT, R0.reuse, 0xf2, !P1 ;  /* 0x000000f20000780c */ /* 0x040fe20004f41670 */
[----:B------:R-:W-:Y:S01]  /*9d30*/  BSSY B1, `(.L_x_272) ;  /* 0x000000c000017945 */ /* 0x000fe20003800000 */
[----:B------:R-:W-:Y:S02]  /*9d40*/  ISETP.LT.OR P6, PT, R0, 0xf9, !P1 ;  /* 0x000000f90000780c */ /* 0x000fe40004fc1670 */
[----:B------:R-:W-:Y:S02]  /*9d50*/  IADD3 R161, P3, R158, 0x80, RZ ;  /* 0x000000809ea17810 */ /* 0x000fe40007f7e0ff */
        /* <DEDUP_REMOVED lines=9> */
.L_x_273:
[----:B------:R-:W-:Y:S05]  /*9df0*/  BSYNC B1 ;  /* 0x0000000000017941 */ /* 0x000fea0003800000 */
.L_x_272:
        /* <DEDUP_REMOVED lines=8> */
.L_x_275:
[----:B------:R-:W-:Y:S05]  /*9e80*/  BSYNC B1 ;  /* 0x0000000000017941 */ /* 0x000fea0003800000 */
.L_x_274:
        /* <DEDUP_REMOVED lines=8> */
.L_x_277:
[----:B------:R-:W-:Y:S05]  /*9f10*/  BSYNC B1 ;  /* 0x0000000000017941 */ /* 0x000fea0003800000 */
.L_x_276:
        /* <DEDUP_REMOVED lines=8> */
.L_x_279:
[----:B------:R-:W-:Y:S05]  /*9fa0*/  BSYNC B1 ;  /* 0x0000000000017941 */ /* 0x000fea0003800000 */
.L_x_278:
[----:B-1----:R-:W2:Y:S01]  /*9fb0*/  LDL.LU R3, [R1+0x1f0] ;  /* 0x0001f00001037983 */ /* 0x002ea20000300800 */
[----:B------:R-:W-:Y:S01]  /*9fc0*/  BSSY B1, `(.L_x_280) ;  /* 0x0000008000017945 */ /* 0x000fe20003800000 */
[----:B------:R-:W-:-:S04]  /*9fd0*/  IMAD.WIDE.U32 R158, R161, R20, R156 ;  /* 0x00000014a19e7225 */ /* 0x000fc800078e009c */
[----:B--2---:R-:W-:-:S05]  /*9fe0*/  @!P6 IMAD R3, R3, R17, R2 ;  /* 0x000000110303e224 */ /* 0x004fca00078e0202 */
[----:B------:R1:W-:Y:S01]  /*9ff0*/  @!P6 STG.E.U8 desc[UR36][R4.64+0xf8], R3 ;  /* 0x0000f8030400e986 */ /* 0x0003e2000c101124 */
[----:B------:R-:W-:Y:S05]  /*a000*/  @P1 BRA `(.L_x_281) ;  /* 0x00000000000c1947 */ /* 0x000fea0003800000 */
[----:B------:R-:W1:Y:S02]  /*a010*/  LDG.E.U8 R16, desc[UR36][R14.64+0xf9] ;  /* 0x0000f9240e107981 */ /* 0x000e64000c1e1100 */
[----:B-1----:R-:W-:-:S05]  /*a020*/  PRMT R3, R16, 0x8880, RZ ;  /* 0x0000888010037816 */ /* 0x002fca00000000ff */
[----:B------:R-:W-:-:S07]  /*a030*/  IMAD R2, R3, R18, RZ ;  /* 0x0000001203027224 */ /* 0x000fce00078e02ff */
.L_x_281:
[----:B------:R-:W-:Y:S05]  /*a040*/  BSYNC B1 ;  /* 0x0000000000017941 */ /* 0x000fea0003800000 */
.L_x_280:
[----:B-1----:R-:W2:Y:S01]  /*a050*/  LDL.LU R3, [R1+0x1f4] ;  /* 0x0001f40001037983 */ /* 0x002ea20000300800 */
[----:B------:R-:W-:Y:S01]  /*a060*/  IMAD.WIDE.U32 R156, R161, R20, R152 ;  /* 0x00000014a19c7225 */ /* 0x000fe200078e0098 */
[----:B0-----:R-:W-:Y:S01]  /*a070*/  IADD3.X R15, RZ, UR9, RZ, P3, !PT ;  /* 0x00000009ff0f7c10 */ /* 0x001fe20009ffe4ff */
[----:B------:R-:W-:Y:S01]  /*a080*/  BSSY B1, `(.L_x_282) ;  /* 0x000000e000017945 */ /* 0x000fe20003800000 */
[----:B------:R-:W-:Y:S02]  /*a090*/  ISETP.GE.AND P2, PT, R19, 0x81, PT ;  /* 0x000000811300780c */ /* 0x000fe40003f46270 */
[----:B------:R-:W-:Y:S01]  /*a0a0*/  IADD3 R154, P5, P4, R154, R22, R158 ;  /* 0x000000169a9a7210 */ /* 0x000fe20007cbe09e */
[----:B------:R-:W-:Y:S01]  /*a0b0*/  IMAD R20, R15, R20, RZ ;  /* 0x000000140f147224 */ /* 0x000fe200078e02ff */
[----:B------:R-:W-:Y:S02]  /*a0c0*/  ISETP.LT.OR P6, PT, R0, 0x1, !P2 ;  /* 0x000000010000780c */ /* 0x000fe400057c1670 */
[----:B------:R-:W-:Y:S01]  /*a0d0*/  IADD3 R14, P3, R156, R22, RZ ;  /* 0x000000169c0e7210 */ /* 0x000fe20007f7e0ff */
[----:B--2---:R-:W-:-:S05]  /*a0e0*/  @!P1 IMAD R3, R3, R17, R2 ;  /* 0x0000001103039224 */ /* 0x004fca00078e0202 */
[----:B------:R0:W-:Y:S01]  /*a0f0*/  @!P1 STG.E.U8 desc[UR36][R4.64+0xf9], R3 ;  /* 0x0000f90304009986 */ /* 0x0001e2000c101124 */
[C---:B------:R-:W-:Y:S02]  /*a100*/  ISETP.LT.OR P1, PT, R0.reuse, 0xf9, !P0 ;  /* 0x000000f90000780c */ /* 0x040fe40004721670 */
[----:B------:R-:W-:-:S11]  /*a110*/  ISETP.LT.OR P0, PT, R0, 0xfa, !P0 ;  /* 0x000000fa0000780c */ /* 0x000fd60004701670 */
[----:B0-----:R-:W-:Y:S05]  /*a120*/  @P1 BRA `(.L_x_283) ;  /* 0x00000000000c1947 */ /* 0x001fea0003800000 */
[----:B------:R-:W2:Y:S02]  /*a130*/  LDG.E.U8 R16, desc[UR36][R12.64+0xf8] ;  /* 0x0000f8240c107981 */ /* 0x000ea4000c1e1100 */
[----:B--2---:R-:W-:-:S05]  /*a140*/  PRMT R3, R16, 0x8880, RZ ;  /* 0x0000888010037816 */ /* 0x004fca00000000ff */
[----:B------:R-:W-:-:S07]  /*a150*/  IMAD R2, R3, R18, RZ ;  /* 0x0000001203027224 */ /* 0x000fce00078e02ff */
.L_x_283:
[----:B------:R-:W-:Y:S05]  /*a160*/  BSYNC B1 ;  /* 0x0000000000017941 */ /* 0x000fea0003800000 */
.L_x_282:
[----:B------:R-:W2:Y:S01]  /*a170*/  LDL.LU R3, [R1+0x1f8] ;  /* 0x0001f80001037983 */ /* 0x000ea20000300800 */
[----:B------:R-:W-:Y:S01]  /*a180*/  BSSY B1, `(.L_x_284) ;  /* 0x0000008000017945 */ /* 0x000fe20003800000 */
[----:B------:R-:W-:Y:S02]  /*a190*/  IMAD R21, R161, R21, R20 ;  /* 0x00000015a1157224 */ /* 0x000fe400078e0214 */
[----:B--2---:R-:W-:-:S05]  /*a1a0*/  @!P1 IMAD R3, R3, R17, R2 ;  /* 0x0000001103039224 */ /* 0x004fca00078e0202 */
[----:B------:R0:W-:Y:S01]  /*a1b0*/  @!P1 STG.E.U8 desc[UR36][R10.64+0xf8], R3 ;  /* 0x0000f8030a009986 */ /* 0x0001e2000c101124 */
[----:B------:R-:W-:Y:S05]  /*a1c0*/  @P0 BRA `(.L_x_285) ;  /* 0x00000000000c0947 */ /* 0x000fea0003800000 */
[----:B------:R-:W0:Y:S02]  /*a1d0*/  LDG.E.U8 R16, desc[UR36][R12.64+0xf9] ;  /* 0x0000f9240c107981 */ /* 0x000e24000c1e1100 */
[----:B0-----:R-:W-:-:S05]  /*a1e0*/  PRMT R3, R16, 0x8880, RZ ;  /* 0x0000888010037816 */ /* 0x001fca00000000ff */
[----:B------:R-:W-:-:S07]  /*a1f0*/  IMAD R2, R3, R18, RZ ;  /* 0x0000001203027224 */ /* 0x000fce00078e02ff */
.L_x_285:
[----:B------:R-:W-:Y:S05]  /*a200*/  BSYNC B1 ;  /* 0x0000000000017941 */ /* 0x000fea0003800000 */
.L_x_284:
[----:B0-----:R-:W2:Y:S01]  /*a210*/  LDL.LU R3, [R1+0x1fc] ;  /* 0x0001fc0001037983 */ /* 0x001ea20000300800 */
[----:B------:R-:W-:Y:S01]  /*a220*/  BSSY B1, `(.L_x_286) ;  /* 0x0000009000017945 */ /* 0x000fe20003800000 */
[----:B------:R-:W-:Y:S01]  /*a230*/  IADD3.X R15, R23, R157, R21, P3, !PT ;  /* 0x0000009d170f7210 */ /* 0x000fe20001ffe415 */
[----:B------:R-:W-:Y:S02]  /*a240*/  IMAD.IADD R158, R21, 0x1, R159 ;  /* 0x00000001159e7824 */ /* 0x000fe400078e029f */
[----:B--2---:R-:W-:-:S05]  /*a250*/  @!P0 IMAD R3, R3, R17, R2 ;  /* 0x0000001103038224 */ /* 0x004fca00078e0202 */
[----:B------:R0:W-:Y:S01]  /*a260*/  @!P0 STG.E.U8 desc[UR36][R10.64+0xf9], R3 ;  /* 0x0000f9030a008986 */ /* 0x0001e2000c101124 */
[----:B------:R-:W-:Y:S05]  /*a270*/  @P6 BRA `(.L_x_287) ;  /* 0x00000000000c6947 */ /* 0x000fea0003800000 */
[----:B------:R-:W0:Y:S02]  /*a280*/  LDG.E.U8 R16, desc[UR36][R14.64] ;  /* 0x000000240e107981 */ /* 0x000e24000c1e1100 */
[----:B0-----:R-:W-:-:S05]  /*a290*/  PRMT R3, R16, 0x8880, RZ ;  /* 0x0000888010037816 */ /* 0x001fca00000000ff */
[----:B------:R-:W-:-:S07]  /*a2a0*/  IMAD R2, R3, R18, RZ ;  /* 0x0000001203027224 */ /* 0x000fce00078e02ff */
.L_x_287:
[----:B------:R-:W-:Y:S05]  /*a2b0*/  BSYNC B1 ;  /* 0x0000000000017941 */ /* 0x000fea0003800000 */
.L_x_286:
[----:B------:R-:W-:Y:S01]  /*a2c0*/  ISETP.LT.OR P3, PT, R0, 0x2, !P2 ;  /* 0x000000020000780c */ /* 0x000fe20005761670 */
[----:B0-----:R-:W-:Y:S01]  /*a2d0*/  @!P6 IMAD R3, R24, R17, R2 ;  /* 0x000000111803e224 */ /* 0x001fe200078e0202 */
[----:B------:R-:W-:Y:S01]  /*a2e0*/  ISETP.GE.AND P0, PT, R19, 0x89, PT ;  /* 0x000000891300780c */ /* 0x000fe20003f06270 */
[----:B------:R-:W-:Y:S01]  /*a2f0*/  BSSY B1, `(.L_x_288) ;  /* 0x000000b000017945 */ /* 0x000fe20003800000 */
[----:B------:R-:W-:Y:S02]  /*a300*/  IADD3.X R155, R153, R23, R158, P5, P4 ;  /* 0x00000017999b7210 */ /* 0x000fe40002fe849e */
[----:B------:R0:W-:Y:S01]  /*a310*/  @!P6 STG.E.U8 desc[UR36][R6.64], R3 ;  /* 0x000000030600e986 */ /* 0x0001e2000c101124 */
[C---:B------:R-:W-:Y:S02]  /*a320*/  ISETP.LT.OR P4, PT, R0.reuse, 0x1, !P0 ;  /* 0x000000010000780c */ /* 0x040fe40004781670 */
[C---:B------:R-:W-:Y:S02]  /*a330*/  ISETP.LT.OR P5, PT, R0.reuse, 0x2, !P0 ;  /* 0x000000020000780c */ /* 0x040fe400047a1670 */
[----:B------:R-:W-:-:S02]  /*a340*/  ISETP.LT.OR P6, PT, R0, 0x9, !P2 ;  /* 0x000000090000780c */ /* 0x000fc400057c1670 */
[----:B------:R-:W-:Y:S01]  /*a350*/  ISETP.LT.OR P1, PT, R0, 0xa, !P2 ;  /* 0x0000000a0000780c */ /* 0x000fe20005721670 */
[----:B------:R-:W-:-:S12]  /*a360*/  @P3 BRA `(.L_x_289) ;  /* 0x00000000000c3947 */ /* 0x000fd80003800000 */
[----:B------:R-:W0:Y:S02]  /*a370*/  LDG.E.U8 R16, desc[UR36][R14.64+0x1] ;  /* 0x000001240e107981 */ /* 0x000e24000c1e1100 */
[----:B0-----:R-:W-:-:S05]  /*a380*/  PRMT R3, R16, 0x8880, RZ ;  /* 0x0000888010037816 */ /* 0x001fca00000000ff */
[----:B------:R-:W-:-:S07]  /*a390*/  IMAD R2, R3, R18, RZ ;  /* 0x0000001203027224 */ /* 0x000fce00078e02ff */
.L_x_289:
[----:B------:R-:W-:Y:S05]  /*a3a0*/  BSYNC B1 ;  /* 0x0000000000017941 */ /* 0x000fea0003800000 */
.L_x_288:
[----:B------:R-:W-:Y:S01]  /*a3b0*/  @!P3 IMAD R25, R25, R17, R2 ;  /* 0x000000111919b224 */ /* 0x000fe200078e0202 */
[----:B------:R-:W-:Y:S04]  /*a3c0*/  BSSY B1, `(.L_x_290) ;  /* 0x0000006000017945 */ /* 0x000fe80003800000 */
[----:B------:R1:W-:Y:S01]  /*a3d0*/  @!P3 STG.E.U8 desc[UR36][R6.64+0x1], R25 ;  /* 0x000001190600b986 */ /* 0x0003e2000c101124 */
[----:B------:R-:W-:Y:S05]  /*a3e0*/  @P4 BRA `(.L_x_291) ;  /* 0x00000000000c4947 */ /* 0x000fea0003800000 */
[----:B------:R-:W0:Y:S02]  /*a3f0*/  LDG.E.U8 R16, desc[UR36][R154.64] ;  /* 0x000000249a107981 */ /* 0x000e24000c1e1100 */
[----:B0-----:R-:W-:-:S05]  /*a400*/  PRMT R3, R16, 0x8880, RZ ;  /* 0x0000888010037816 */ /* 0x001fca00000000ff */
[----:B------:R-:W-:-:S07]  /*a410*/  IMAD R2, R3, R18, RZ ;  /* 0x0000001203027224 */ /* 0x000fce00078e02ff */
.L_x_291:
[----:B------:R-:W-:Y:S05]  /*a420*/  BSYNC B1 ;  /* 0x0000000000017941 */ /* 0x000fea0003800000 */
.L_x_290:
[----:B0-----:R-:W-:Y:S01]  /*a430*/  @!P4 IMAD R3, R26, R17, R2 ;  /* 0x000000111a03c224 */ /* 0x001fe200078e0202 */
[----:B------:R-:W-:Y:S04]  /*a440*/  BSSY B1, `(.L_x_292) ;  /* 0x0000006000017945 */ /* 0x000fe80003800000 */
[----:B------:R0:W-:Y:S01]  /*a450*/  @!P4 STG.E.U8 desc[UR36][R8.64], R3 ;  /* 0x000000030800c986 */ /* 0x0001e2000c101124 */
[----:B------:R-:W-:Y:S05]  /*a460*/  @P5 BRA `(.L_x_293) ;  /* 0x00000000000c5947 */ /* 0x000fea0003800000 */
[----:B------:R-:W0:Y:S02]  /*a470*/  LDG.E.U8 R16, desc[UR36][R154.64+0x1] ;  /* 0x000001249a107981 */ /* 0x000e24000c1e1100 */
[----:B0-----:R-:W-:-:S05]  /*a480*/  PRMT R3, R16, 0x8880, RZ ;  /* 0x0000888010037816 */ /* 0x001fca00000000ff */
[----:B------:R-:W-:-:S07]  /*a490*/  IMAD R2, R3, R18, RZ ;  /* 0x0000001203027224 */ /* 0x000fce00078e02ff */
.L_x_293:
[----:B------:R-:W-:Y:S05]  /*a4a0*/  BSYNC B1 ;  /* 0x0000000000017941 */ /* 0x000fea0003800000 */
.L_x_292:
[----:B------:R-:W-:Y:S01]  /*a4b0*/  @!P5 IMAD R27, R27, R17, R2 ;  /* 0x000000111b1bd224 */ /* 0x000fe200078e0202 */
[----:B------:R-:W-:Y:S04]  /*a4c0*/  BSSY B1, `(.L_x_294) ;  /* 0x0000006000017945 */ /* 0x000fe80003800000 */
[----:B------:R2:W-:Y:S01]  /*a4d0*/  @!P5 STG.E.U8 desc[UR36][R8.64+0x1], R27 ;  /* 0x0000011b0800d986 */ /* 0x0005e2000c101124 */
[----:B------:R-:W-:Y:S05]  /*a4e0*/  @P6 BRA `(.L_x_295) ;  /* 0x00000000000c6947 */ /* 0x000fea0003800000 */
[----:B------:R-:W0:Y:S02]  /*a4f0*/  LDG.E.U8 R16, desc[UR36][R14.64+0x8] ;  /* 0x000008240e107981 */ /* 0x000e24000c1e1100 */
[----:B0-----:R-:W-:-:S05]  /*a500*/  PRMT R3, R16, 0x8880, RZ ;  /* 0x0000888010037816 */ /* 0x001fca00000000ff */
[----:B------:R-:W-:-:S07]  /*a510*/  IMAD R2, R3, R18, RZ ;  /* 0x0000001203027224 */ /* 0x000fce00078e02ff */
.L_x_295:
[----:B------:R-:W-:Y:S05]  /*a520*/  BSYNC B1 ;  /* 0x0000000000017941 */ /* 0x000fea0003800000 */
.L_x_294:
[----:B0-----:R-:W-:Y:S01]  /*a530*/  @!P6 IMAD R3, R28, R17, R2 ;  /* 0x000000111c03e224 */ /* 0x001fe200078e0202 */
[----:B------:R-:W-:Y:S04]  /*a540*/  BSSY B1, `(.L_x_296) ;  /* 0x0000006000017945 */ /* 0x000fe80003800000 */
[----:B------:R0:W-:Y:S01]  /*a550*/  @!P6 STG.E.U8 desc[UR36][R6.64+0x8], R3 ;  /* 0x000008030600e986 */ /* 0x0001e2000c101124 */
[----:B------:R-:W-:Y:S05]  /*a560*/  @P1 BRA `(.L_x_297) ;  /* 0x00000000000c1947 */ /* 0x000fea0003800000 */
[----:B------:R-:W0:Y:S02]  /*a570*/  LDG.E.U8 R16, desc[UR36][R14.64+0x9] ;  /* 0x000009240e107981 */ /* 0x000e24000c1e1100 */
[----:B0-----:R-:W-:-:S05]  /*a580*/  PRMT R3, R16, 0x8880, RZ ;  /* 0x0000888010037816 */ /* 0x001fca00000000ff */
[----:B------:R-:W-:-:S07]  /*a590*/  IMAD R2, R3, R18, RZ ;  /* 0x0000001203027224 */ /* 0x000fce00078e02ff */
.L_x_297:
[----:B------:R-:W-:Y:S05]  /*a5a0*/  BSYNC B1 ;  /* 0x0000000000017941 */ /* 0x000fea0003800000 */
.L_x_296:
[C---:B------:R-:W-:Y:S01]  /*a5b0*/  ISETP.LT.OR P4, PT, R0.reuse, 0x9, !P0 ;  /* 0x000000090000780c */ /* 0x040fe20004781670 */
[----:B------:R-:W-:Y:S01]  /*a5c0*/  @!P1 IMAD R29, R29, R17, R2 ;  /* 0x000000111d1d9224 */ /* 0x000fe200078e0202 */
[----:B------:R-:W-:Y:S01]  /*a5d0*/  BSSY B1, `(.L_x_298) ;  /* 0x000000a000017945 */ /* 0x000fe20003800000 */
[C---:B------:R-:W-:Y:S02]  /*a5e0*/  ISETP.LT.OR P3, PT, R0.reuse, 0xa, !P0 ;  /* 0x0000000a0000780c */ /* 0x040fe40004761670 */
[C---:B------:R-:W-:Y:S01]  /*a5f0*/  ISETP.LT.OR P5, PT, R0.reuse, 0x11, !P2 ;  /* 0x000000110000780c */ /* 0x040fe200057a1670 */
[----:B------:R3:W-:Y:S01]  /*a600*/  @!P1 STG.E.U8 desc[UR36][R6.64+0x9], R29 ;  /* 0x0000091d06009986 */ /* 0x0007e2000c101124 */
[C---:B------:R-:W-:Y:S02]  /*a610*/  ISETP.LT.OR P6, PT, R0.reuse, 0x12, !P2 ;  /* 0x000000120000780c */ /* 0x040fe400057c1670 */
[----:B------:R-:W-:-:S04]  /*a620*/  ISETP.LT.OR P1, PT, R0, 0x11, !P0 ;  /* 0x000000110000780c */ /* 0x000fc80004721670 */
[----:B------:R-:W-:Y:S09]  /*a630*/  @P4 BRA `(.L_x_299) ;  /* 0x00000000000c4947 */ /* 0x000ff20003800000 */
[----:B------:R-:W0:Y:S02]  /*a640*/  LDG.E.U8 R16, desc[UR36][R154.64+0x8] ;  /* 0x000008249a107981 */ /* 0x000e24000c1e1100 */
[----:B0-----:R-:W-:-:S05]  /*a650*/  PRMT R3, R16, 0x8880, RZ ;  /* 0x0000888010037816 */ /* 0x001fca00000000ff */
[----:B------:R-:W-:-:S07]  /*a660*/  IMAD R2, R3, R18, RZ ;  /* 0x0000001203027224 */ /* 0x000fce00078e02ff */
.L_x_299:
[----:B------:R-:W-:Y:S05]  /*a670*/  BSYNC B1 ;  /* 0x0000000000017941 */ /* 0x000fea0003800000 */
.L_x_298:
[----:B0-----:R-:W-:Y:S01]  /*a680*/  @!P4 IMAD R3, R30, R17, R2 ;  /* 0x000000111e03c224 */ /* 0x001fe200078e0202 */
[----:B------:R-:W-:Y:S04]  /*a690*/  BSSY B1, `(.L_x_300) ;  /* 0x0000006000017945 */ /* 0x000fe80003800000 */
[----:B------:R0:W-:Y:S01]  /*a6a0*/  @!P4 STG.E.U8 desc[UR36][R8.64+0x8], R3 ;  /* 0x000008030800c986 */ /* 0x0001e2000c101124 */
[----:B------:R-:W-:Y:S05]  /*a6b0*/  @P3 BRA `(.L_x_301) ;  /* 0x00000000000c3947 */ /* 0x000fea0003800000 */
[----:B------:R-:W0:Y:S02]  /*a6c0*/  LDG.E.U8 R16, desc[UR36][R154.64+0x9] ;  /* 0x000009249a107981 */ /* 0x000e24000c1e1100 */
[----:B0-----:R-:W-:-:S05]  /*a6d0*/  PRMT R3, R16, 0x8880, RZ ;  /* 0x0000888010037816 */ /* 0x001fca00000000ff */
[----:B------:R-:W-:-:S07]  /*a6e0*/  IMAD R2, R3, R18, RZ ;  /* 0x0000001203027224 */ /* 0x000fce00078e02ff */
.L_x_301:
[----:B------:R-:W-:Y:S05]  /*a6f0*/  BSYNC B1 ;  /* 0x0000000000017941 */ /* 0x000fea0003800000 */
.L_x_300:
[----:B------:R-:W-:Y:S01]  /*a700*/  @!P3 IMAD R31, R31, R17, R2 ;  /* 0x000000111f1fb224 */ /* 0x000fe200078e0202 */
[----:B------:R-:W-:Y:S04]  /*a710*/  BSSY B1, `(.L_x_302) ;  /* 0x0000006000017945 */ /* 0x000fe80003800000 */
[----:B------:R4:W-:Y:S01]  /*a720*/  @!P3 STG.E.U8 desc[UR36][R8.64+0x9], R31 ;  /* 0x0000091f0800b986 */ /* 0x0009e2000c101124 */
[----:B------:R-:W-:Y:S05]  /*a730*/  @P5 BRA `(.L_x_303) ;  /* 0x00000000000c5947 */ /* 0x000fea0003800000 */
[----:B------:R-:W0:Y:S02]  /*a740*/  LDG.E.U8 R16, desc[UR36][R14.64+0x10] ;  /* 0x000010240e107981 */ /* 0x000e24000c1e1100 */
[----:B0-----:R-:W-:-:S05]  /*a750*/  PRMT R3, R16, 0x8880, RZ ;  /* 0x0000888010037816 */ /* 0x001fca00000000ff */
[----:B------:R-:W-:-:S07]  /*a760*/  IMAD R2, R3, R18, RZ ;  /* 0x0000001203027224 */ /* 0x000fce00078e02ff */
.L_x_303:
[----:B------:R-:W-:Y:S05]  /*a770*/  BSYNC B1 ;  /* 0x0000000000017941 */ /* 0x000fea0003800000 */
.L_x_302:
[----:B0-----:R-:W-:Y:S01]  /*a780*/  @!P5 IMAD R3, R32, R17, R2 ;  /* 0x000000112003d224 */ /* 0x001fe200078e0202 */
[----:B------:R-:W-:Y:S04]  /*a790*/  BSSY B1, `(.L_x_304) ;  /* 0x0000006000017945 */ /* 0x000fe80003800000 */
[----:B------:R0:W-:Y:S01]  /*a7a0*/  @!P5 STG.E.U8 desc[UR36][R6.64+0x10], R3 ;  /* 0x000010030600d986 */ /* 0x0001e2000c101124 */
[----:B------:R-:W-:Y:S05]  /*a7b0*/  @P6 BRA `(.L_x_305) ;  /* 0x00000000000c6947 */ /* 0x000fea0003800000 */
[----:B------:R-:W0:Y:S02]  /*a7c0*/  LDG.E.U8 R16, desc[UR36][R14.64+0x11] ;  /* 0x000011240e107981 */ /* 0x000e24000c1e1100 */
[----:B0-----:R-:W-:-:S05]  /*a7d0*/  PRMT R3, R16, 0x8880, RZ ;  /* 0x0000888010037816 */ /* 0x001fca00000000ff */
[----:B------:R-:W-:-:S07]  /*a7e0*/  IMAD R2, R3, R18, RZ ;  /* 0x0000001203027224 */ /* 0x000fce00078e02ff */
.L_x_305:
[----:B------:R-:W-:Y:S05]  /*a7f0*/  BSYNC B1 ;  /* 0x0000000000017941 */ /* 0x000fea0003800000 */
.L_x_304:
[----:B------:R-:W-:Y:S01]  /*a800*/  @!P6 IMAD R33, R33, R17, R2 ;  /* 0x000000112121e224 */ /* 0x000fe200078e0202 */
[----:B------:R-:W-:Y:S04]  /*a810*/  BSSY B1, `(.L_x_306) ;  /* 0x0000006000017945 */ /* 0x000fe80003800000 */
[----:B------:R0:W-:Y:S01]  /*a820*/  @!P6 STG.E.U8 desc[UR36][R6.64+0x11], R33 ;  /* 0x000011210600e986 */ /* 0x0001e2000c101124 */
[----:B------:R-:W-:Y:S05]  /*a830*/  @P1 BRA `(.L_x_307) ;  /* 0x00000000000c1947 */ /* 0x000fea0003800000 */
[----:B------:R-:W0:Y:S02]  /*a840*/  LDG.E.U8 R16, desc[UR36][R154.64+0x10] ;  /* 0x000010249a107981 */ /* 0x000e24000c1e1100 */
[----:B0-----:R-:W-:-:S05]  /*a850*/  PRMT R3, R16, 0x8880, RZ ;  /* 0x0000888010037816 */ /* 0x001fca00000000ff */
[----:B------:R-:W-:-:S07]  /*a860*/  IMAD R2, R3, R18, RZ ;  /* 0x0000001203027224 */ /* 0x000fce00078e02ff */
.L_x_307:
[----:B------:R-:W-:Y:S05]  /*a870*/  BSYNC B1 ;  /* 0x0000000000017941 */ /* 0x000fea0003800000 */
.L_x_306:
[----:B------:R-:W-:Y:S01]  /*a880*/  ISETP.LT.OR P4, PT, R0, 0x12, !P0 ;  /* 0x000000120000780c */ /* 0x000fe20004781670 */
[----:B0-----:R-:W-:Y:S01]  /*a890*/  @!P1 IMAD R3, R34, R17, R2 ;  /* 0x0000001122039224 */ /* 0x001fe200078e0202 */
        /* <DEDUP_REMOVED lines=10> */
.L_x_309:
[----:B------:R-:W-:Y:S05]  /*a940*/  BSYNC B1 ;  /* 0x0000000000017941 */ /* 0x000fea0003800000 */
.L_x_308:
[----:B------:R-:W-:Y:S01]  /*a950*/  @!P4 IMAD R35, R35, R17, R2 ;  /* 0x000000112323c224 */ /* 0x000fe200078e0202 */
[----:B------:R-:W-:Y:S04]  /*a960*/  BSSY B1, `(.L_x_310) ;  /* 0x0000006000017945 */ /* 0x000fe80003800000 */
[----:B------:R0:W-:Y:S01]  /*a970*/  @!P4 STG.E.U8 desc[UR36][R8.64+0x11], R35 ;  /* 0x000011230800c986 */ /* 0x0001e2000c101124 */
[----:B------:R-:W-:Y:S05]  /*a980*/  @P3 BRA `(.L_x_311) ;  /* 0x00000000000c3947 */ /* 0x000fea0003800000 */
[----:B------:R-:W0:Y:S02]  /*a990*/  LDG.E.U8 R16, desc[UR36][R14.64+0x18] ;  /* 0x000018240e107981 */ /* 0x000e24000c1e1100 */
[----:B0-----:R-:W-:-:S05]  /*a9a0*/  PRMT R3, R16, 0x8880, RZ ;  /* 0x0000888010037816 */ /* 0x001fca00000000ff */
[----:B------:R-:W-:-:S07]  /*a9b0*/  IMAD R2, R3, R18, RZ ;  /* 0x0000001203027224 */ /* 0x000fce00078e02ff */
.L_x_311:
[----:B------:R-:W-:Y:S05]  /*a9c0*/  BSYNC B1 ;  /* 0x0000000000017941 */ /* 0x000fea0003800000 */
.L_x_310:
[----:B0-----:R-:W-:Y:S01]  /*a9d0*/  @!P3 IMAD R3, R36, R17, R2 ;  /* 0x000000112403b224 */ /* 0x001fe200078e0202 */
[----:B------:R-:W-:Y:S04]  /*a9e0*/  BSSY B1, `(.L_x_312) ;  /* 0x0000006000017945 */ /* 0x000fe80003800000 */
[----:B------:R0:W-:Y:S01]  /*a9f0*/  @!P3 STG.E.U8 desc[UR36][R6.64+0x18], R3 ;  /* 0x000018030600b986 */ /* 0x0001e2000c101124 */
[----:B------:R-:W-:Y:S05]  /*aa00*/  @P5 BRA `(.L_x_313) ;  /* 0x00000000000c5947 */ /* 0x000fea0003800000 */
[----:B------:R-:W0:Y:S02]  /*aa10*/  LDG.E.U8 R16, desc[UR36][R14.64+0x19] ;  /* 0x000019240e107981 */ /* 0x000e24000c1e1100 */
[----:B0-----:R-:W-:-:S05]  /*aa20*/  PRMT R3, R16, 0x8880, RZ ;  /* 0x0000888010037816 */ /* 0x001fca00000000ff */
[----:B------:R-:W-:-:S07]  /*aa30*/  IMAD R2, R3, R18, RZ ;  /* 0x0000001203027224 */ /* 0x000fce00078e02ff */
.L_x_313:
[----:B------:R-:W-:Y:S05]  /*aa40*/  BSYNC B1 ;  /* 0x0000000000017941 */ /* 0x000fea0003800000 */
.L_x_312:
[----:B------:R-:W-:Y:S01]  /*aa50*/  @!P5 IMAD R37, R37, R17, R2 ;  /* 0x000000112525d224 */ /* 0x000fe200078e0202 */
[----:B------:R-:W-:Y:S04]  /*aa60*/  BSSY B1, `(.L_x_314) ;  /* 0x0000006000017945 */ /* 0x000fe80003800000 */
[----:B------:R0:W-:Y:S01]  /*aa70*/  @!P5 STG.E.U8 desc[UR36][R6.64+0x19], R37 ;  /* 0x000019250600d986 */ /* 0x0001e2000c101124 */
[----:B------:R-:W-:Y:S05]  /*aa80*/  @P6 BRA `(.L_x_315) ;  /* 0x00000000000c6947 */ /* 0x000fea0003800000 */
[----:B------:R-:W0:Y:S02]  /*aa90*/  LDG.E.U8 R16, desc[UR36][R154.64+0x18] ;  /* 0x000018249a107981 */ /* 0x000e24000c1e1100 */
[----:B0-----:R-:W-:-:S05]  /*aaa0*/  PRMT R3, R16, 0x8880, RZ ;  /* 0x0000888010037816 */ /* 0x001fca00000000ff */
[----:B------:R-:W-:-:S07]  /*aab0*/  IMAD R2, R3, R18, RZ ;  /* 0x0000001203027224 */ /* 0x000fce00078e02ff */
.L_x_315:
[----:B------:R-:W-:Y:S05]  /*aac0*/  BSYNC B1 ;  /* 0x0000000000017941 */ /* 0x000fea0003800000 */
.L_x_314:
[----:B0-----:R-:W-:Y:S01]  /*aad0*/  @!P6 IMAD R3, R38, R17, R2 ;  /* 0x000000112603e224 */ /* 0x001fe200078e0202 */
[----:B------:R-:W-:Y:S04]  /*aae0*/  BSSY B1, `(.L_x_316) ;  /* 0x0000006000017945 */ /* 0x000fe80003800000 */
[----:B------:R0:W-:Y:S01]  /*aaf0*/  @!P6 STG.E.U8 desc[UR36][R8.64+0x18], R3 ;  /* 0x000018030800e986 */ /* 0x0001e2000c101124 */
[----:B------:R-:W-:Y:S05]  /*ab00*/  @P1 BRA `(.L_x_317) ;  /* 0x00000000000c1947 */ /* 0x000fea0003800000 */
[----:B------:R-:W0:Y:S02]  /*ab10*/  LDG.E.U8 R16, desc[UR36][R154.64+0x19] ;  /* 0x000019249a107981 */ /* 0x000e24000c1e1100 */
[----:B0-----:R-:W-:-:S05]  /*ab20*/  PRMT R3, R16, 0x8880, RZ ;  /* 0x0000888010037816 */ /* 0x001fca00000000ff */
[----:B------:R-:W-:-:S07]  /*ab30*/  IMAD R2, R3, R18, RZ ;  /* 0x0000001203027224 */ /* 0x000fce00078e02ff */
.L_x_317:
[----:B------:R-:W-:Y:S05]  /*ab40*/  BSYNC B1 ;  /* 0x0000000000017941 */ /* 0x000fea0003800000 */
.L_x_316:
        /* <DEDUP_REMOVED lines=12> */
.L_x_319:
[----:B------:R-:W-:Y:S05]  /*ac10*/  BSYNC B1 ;  /* 0x0000000000017941 */ /* 0x000fea0003800000 */
.L_x_318:
[----:B0-----:R-:W-:Y:S01]  /*ac20*/  @!P4 IMAD R3, R40, R17, R2 ;  /* 0x000000112803c224 */ /* 0x001fe200078e0202 */
[----:B------:R-:W-:Y:S04]  /*ac30*/  BSSY B1, `(.L_x_320) ;  /* 0x0000006000017945 */ /* 0x000fe80003800000 */
[----:B------:R0:W-:Y:S01]  /*ac40*/  @!P4 STG.E.U8 desc[UR36][R6.64+0x20], R3 ;  /* 0x000020030600c986 */ /* 0x0001e2000c101124 */
[----:B------:R-:W-:Y:S05]  /*ac50*/  @P3 BRA `(.L_x_321) ;  /* 0x00000000000c3947 */ /* 0x000fea0003800000 */
[----:B------:R-:W0:Y:S02]  /*ac60*/  LDG.E.U8 R16, desc[UR36][R14.64+0x21] ;  /* 0x000021240e107981 */ /* 0x000e24000c1e1100 */
[----:B0-----:R-:W-:-:S05]  /*ac70*/  PRMT R3, R16, 0x8880, RZ ;  /* 0x0000888010037816 */ /* 0x001fca00000000ff */
[----:B------:R-:W-:-:S07]  /*ac80*/  IMAD R2, R3, R18, RZ ;  /* 0x0000001203027224 */ /* 0x000fce00078e02ff */
.L_x_321:
[----:B------:R-:W-:Y:S05]  /*ac90*/  BSYNC B1 ;  /* 0x0000000000017941 */ /* 0x000fea0003800000 */
.L_x_320:
[----:B------:R-:W-:Y:S01]  /*aca0*/  @!P3 IMAD R41, R41, R17, R2 ;  /* 0x000000112929b224 */ /* 0x000fe200078e0202 */
[----:B------:R-:W-:Y:S04]  /*acb0*/  BSSY B1, `(.L_x_322) ;  /* 0x0000006000017945 */ /* 0x000fe80003800000 */
[----:B------:R0:W-:Y:S01]  /*acc0*/  @!P3 STG.E.U8 desc[UR36][R6.64+0x21], R41 ;  /* 0x000021290600b986 */ /* 0x0001e2000c101124 */
[----:B------:R-:W-:Y:S05]  /*acd0*/  @P5 BRA `(.L_x_323) ;  /* 0x00000000000c5947 */ /* 0x000fea0003800000 */
[----:B------:R-:W0:Y:S02]  /*ace0*/  LDG.E.U8 R16, desc[UR36][R154.64+0x20] ;  /* 0x000020249a107981 */ /* 0x000e24000c1e1100 */
[----:B0-----:R-:W-:-:S05]  /*acf0*/  PRMT R3, R16, 0x8880, RZ ;  /* 0x0000888010037816 */ /* 0x001fca00000000ff */
[----:B------:R-:W-:-:S07]  /*ad00*/  IMAD R2, R3, R18, RZ ;  /* 0x0000001203027224 */ /* 0x000fce00078e02ff */
.L_x_323:
[----:B------:R-:W-:Y:S05]  /*ad10*/  BSYNC B1 ;  /* 0x0000000000017941 */ /* 0x000fea0003800000 */
.L_x_322:
[----:B0-----:R-:W-:Y:S01]  /*ad20*/  @!P5 IMAD R3, R42, R17, R2 ;  /* 0x000000112a03d224 */ /* 0x001fe200078e0202 */
[----:B------:R-:W-:Y:S04]  /*ad30*/  BSSY B1, `(.L_x_324) ;  /* 0x0000006000017945 */ /* 0x000fe80003800000 */
[----:B------:R0:W-:Y:S01]  /*ad40*/  @!P5 STG.E.U8 desc[UR36][R8.64+0x20], R3 ;  /* 0x000020030800d986 */ /* 0x0001e2000c101124 */
[----:B------:R-:W-:Y:S05]  /*ad50*/  @P6 BRA `(.L_x_325) ;  /* 0x00000000000c6947 */ /* 0x000fea0003800000 */
[----:B------:R-:W0:Y:S02]  /*ad60*/  LDG.E.U8 R16, desc[UR36][R154.64+0x21] ;  /* 0x000021249a107981 */ /* 0x000e24000c1e1100 */
[----:B0-----:R-:W-:-:S05]  /*ad70*/  PRMT R3, R16, 0x8880, RZ ;  /* 0x0000888010037816 */ /* 0x001fca00000000ff */
[----:B------:R-:W-:-:S07]  /*ad80*/  IMAD R2, R3, R18, RZ ;  /* 0x0000001203027224 */ /* 0x000fce00078e02ff */
.L_x_325:
[----:B------:R-:W-:Y:S05]  /*ad90*/  BSYNC B1 ;  /* 0x0000000000017941 */ /* 0x000fea0003800000 */
.L_x_324:
[----:B------:R-:W-:Y:S01]  /*ada0*/  @!P6 IMAD R43, R43, R17, R2 ;  /* 0x000000112b2be224 */ /* 0x000fe200078e0202 */
[----:B------:R-:W-:Y:S04]  /*adb0*/  BSSY B1, `(.L_x_326) ;  /* 0x0000006000017945 */ /* 0x000fe80003800000 */
[----:B------:R0:W-:Y:S01]  /*adc0*/  @!P6 STG.E.U8 desc[UR36][R8.64+0x21], R43 ;  /* 0x0000212b0800e986 */ /* 0x0001e2000c101124 */
[----:B------:R-:W-:Y:S05]  /*add0*/  @P1 BRA `(.L_x_327) ;  /* 0x00000000000c1947 */ /* 0x000fea0003800000 */
[----:B------:R-:W0:Y:S02]  /*ade0*/  LDG.E.U8 R16, desc[UR36][R14.64+0x28] ;  /* 0x000028240e107981 */ /* 0x000e24000c1e1100 */
[----:B0-----:R-:W-:-:S05]  /*adf0*/  PRMT R3, R16, 0x8880, RZ ;  /* 0x0000888010037816 */ /* 0x001fca00000000ff */
[----:B------:R-:W-:-:S07]  /*ae00*/  IMAD R2, R3, R18, RZ ;  /* 0x0000001203027224 */ /* 0x000fce00078e02ff */
.L_x_327:
[----:B------:R-:W-:Y:S05]  /*ae10*/  BSYNC B1 ;  /* 0x0000000000017941 */ /* 0x000fea0003800000 */
.L_x_326:
        /* <DEDUP_REMOVED lines=12> */
.L_x_329:
[----:B------:R-:W-:Y:S05]  /*aee0*/  BSYNC B1 ;  /* 0x0000000000017941 */ /* 0x000fea0003800000 */
.L_x_328:
[----:B------:R-:W-:Y:S01]  /*aef0*/  @!P4 IMAD R45, R45, R17, R2 ;  /* 0x000000112d2dc224 */ /* 0x000fe200078e0202 */
[----:B------:R-:W-:Y:S04]  /*af00*/  BSSY B1, `(.L_x_330) ;  /* 0x0000006000017945 */ /* 0x000fe80003800000 */
[----:B------:R0:W-:Y:S01]  /*af10*/  @!P4 STG.E.U8 desc[UR36][R6.64+0x29], R45 ;  /* 0x0000292d0600c986 */ /* 0x0001e2000c101124 */
[----:B------:R-:W-:Y:S05]  /*af20*/  @P3 BRA `(.L_x_331) ;  /* 0x00000000000c3947 */ /* 0x000fea0003800000 */
[----:B------:R-:W0:Y:S02]  /*af30*/  LDG.E.U8 R16, desc[UR36][R154.64+0x28] ;  /* 0x000028249a107981 */ /* 0x000e24000c1e1100 */
[----:B0-----:R-:W-:-:S05]  /*af40*/  PRMT R3, R16, 0x8880, RZ ;  /* 0x0000888010037816 */ /* 0x001fca00000000ff */
[----:B------:R-:W-:-:S07]  /*af50*/  IMAD R2, R3, R18, RZ ;  /* 0x0000001203027224 */ /* 0x000fce00078e02ff */
.L_x_331:
[----:B------:R-:W-:Y:S05]  /*af60*/  BSYNC B1 ;  /* 0x0000000000017941 */ /* 0x000fea0003800000 */
.L_x_330:
[----:B0-----:R-:W-:Y:S01]  /*af70*/  @!P3 IMAD R3, R46, R17, R2 ;  /* 0x000000112e03b224 */ /* 0x001fe200078e0202 */
[----:B------:R-:W-:Y:S04]  /*af80*/  BSSY B1, `(.L_x_332) ;  /* 0x0000006000017945 */ /* 0x000fe80003800000 */
[----:B------:R0:W-:Y:S01]  /*af90*/  @!P3 STG.E.U8 desc[UR36][R8.64+0x28], R3 ;  /* 0x000028030800b986 */ /* 0x0001e2000c101124 */
[----:B------:R-:W-:Y:S05]  /*afa0*/  @P5 BRA `(.L_x_333) ;  /* 0x00000000000c5947 */ /* 0x000fea0003800000 */
[----:B------:R-:W0:Y:S02]  /*afb0*/  LDG.E.U8 R16, desc[UR36][R154.64+0x29] ;  /* 0x000029249a107981 */ /* 0x000e24000c1e1100 */
[----:B0-----:R-:W-:-:S05]  /*afc0*/  PRMT R3, R16, 0x8880, RZ ;  /* 0x0000888010037816 */ /* 0x001fca00000000ff */
[----:B------:R-:W-:-:S07]  /*afd0*/  IMAD R2, R3, R18, RZ ;  /* 0x0000001203027224 */ /* 0x000fce00078e02ff */
.L_x_333:
[----:B------:R-:W-:Y:S05]  /*afe0*/  BSYNC B1 ;  /* 0x0000000000017941 */ /* 0x000fea0003800000 */
.L_x_332:
[----:B------:R-:W-:Y:S01]  /*aff0*/  @!P5 IMAD R47, R47, R17, R2 ;  /* 0x000000112f2fd224 */ /* 0x000fe200078e0202 */
[----:B------:R-:W-:Y:S04]  /*b000*/  BSSY B1, `(.L_x_334) ;  /* 0x0000006000017945 */ /* 0x000fe80003800000 */
[----:B------:R0:W-:Y:S01]  /*b010*/  @!P5 STG.E.U8 desc[UR36][R8.64+0x29], R47 ;  /* 0x0000292f0800d986 */ /* 0x0001e2000c101124 */
[----:B------:R-:W-:Y:S05]  /*b020*/  @P6 BRA `(.L_x_335) ;  /* 0x00000000000c6947 */ /* 0x000fea0003800000 */
[----:B------:R-:W0:Y:S02]  /*b030*/  LDG.E.U8 R16, desc[UR36][R14.64+0x30] ;  /* 0x000030240e107981 */ /* 0x000e24000c1e1100 */
[----:B0-----:R-:W-:-:S05]  /*b040*/  PRMT R3, R16, 0x8880, RZ ;  /* 0x0000888010037816 */ /* 0x001fca00000000ff */
[----:B------:R-:W-:-:S07]  /*b050*/  IMAD R2, R3, R18, RZ ;  /* 0x0000001203027224 */ /* 0x000fce00078e02ff */
.L_x_335:
[----:B------:R-:W-:Y:S05]  /*b060*/  BSYNC B1 ;  /* 0x0000000000017941 */ /* 0x000fea0003800000 */
.L_x_334:
[----:B0-----:R-:W-:Y:S01]  /*b070*/  @!P6 IMAD R3, R48, R17, R2 ;  /* 0x000000113003e224 */ /* 0x001fe200078e0202 */
[----:B------:R-:W-:Y:S04]  /*b080*/  BSSY B1, `(.L_x_336) ;  /* 0x0000006000017945 */ /* 0x000fe80003800000 */
[----:B------:R0:W-:Y:S01]  /*b090*/  @!P6 STG.E.U8 desc[UR36][R6.64+0x30], R3 ;  /* 0x000030030600e986 */ /* 0x0001e2000c101124 */
[----:B------:R-:W-:Y:S05]  /*b0a0*/  @P1 BRA `(.L_x_337) ;  /* 0x00000000000c1947 */ /* 0x000fea0003800000 */
[----:B------:R-:W0:Y:S02]  /*b0b0*/  LDG.E.U8 R16, desc[UR36][R14.64+0x31] ;  /* 0x000031240e107981 */ /* 0x000e24000c1e1100 */
[----:B0-----:R-:W-:-:S05]  /*b0c0*/  PRMT R3, R16, 0x8880, RZ ;  /* 0x0000888010037816 */ /* 0x001fca00000000ff */
[----:B------:R-:W-:-:S07]  /*b0d0*/  IMAD R2, R3, R18, RZ ;  /* 0x0000001203027224 */ /* 0x000fce00078e02ff */
.L_x_337:
[----:B------:R-:W-:Y:S05]  /*b0e0*/  BSYNC B1 ;  /* 0x0000000000017941 */ /* 0x000fea0003800000 */
.L_x_336:
        /* <DEDUP_REMOVED lines=12> */
.L_x_339:
[----:B------:R-:W-:Y:S05]  /*b1b0*/  BSYNC B1 ;  /* 0x0000000000017941 */ /* 0x000fea0003800000 */
.L_x_338:
[----:B0-----:R-:W-:Y:S01]  /*b1c0*/  @!P4 IMAD R3, R50, R17, R2 ;  /* 0x000000113203c224 */ /* 0x001fe200078e0202 */
[----:B------:R-:W-:Y:S04]  /*b1d0*/  BSSY B1, `(.L_x_340) ;  /* 0x0000006000017945 */ /* 0x000fe80003800000 */
[----:B------:R0:W-:Y:S01]  /*b1e0*/  @!P4 STG.E.U8 desc[UR36][R8.64+0x30], R3 ;  /* 0x000030030800c986 */ /* 0x0001e2000c101124 */
[----:B------:R-:W-:Y:S05]  /*b1f0*/  @P3 BRA `(.L_x_341) ;  /* 0x00000000000c3947 */ /* 0x000fea0003800000 */
[----:B------:R-:W0:Y:S02]  /*b200*/  LDG.E.U8 R16, desc[UR36][R154.64+0x31] ;  /* 0x000031249a107981 */ /* 0x000e24000c1e1100 */
[----:B0-----:R-:W-:-:S05]  /*b210*/  PRMT R3, R16, 0x8880, RZ ;  /* 0x0000888010037816 */ /* 0x001fca00000000ff */
[----:B------:R-:W-:-:S07]  /*b220*/  IMAD R2, R3, R18, RZ ;  /* 0x0000001203027224 */ /* 0x000fce00078e02ff */
.L_x_341:
[----:B------:R-:W-:Y:S05]  /*b230*/  BSYNC B1 ;  /* 0x0000000000017941 */ /* 0x000fea0003800000 */
.L_x_340:
[----:B------:R-:W-:Y:S01]  /*b240*/  @!P3 IMAD R51, R51, R17, R2 ;  /* 0x000000113333b224 */ /* 0x000fe200078e0202 */
[----:B------:R-:W-:Y:S04]  /*b250*/  BSSY B1, `(.L_x_342) ;  /* 0x0000006000017945 */ /* 0x000fe80003800000 */
[----:B------:R0:W-:Y:S01]  /*b260*/  @!P3 STG.E.U8 desc[UR36][R8.64+0x31], R51 ;  /* 0x000031330800b986 */ /* 0x0001e2000c101124 */
[----:B------:R-:W-:Y:S05]  /*b270*/  @P5 BRA `(.L_x_343) ;  /* 0x00000000000c5947 */ /* 0x000fea0003800000 */
[----:B------:R-:W0:Y:S02]  /*b280*/  LDG.E.U8 R16, desc[UR36][R14.64+0x38] ;  /* 0x000038240e107981 */ /* 0x000e24000c1e1100 */
[----:B0-----:R-:W-:-:S05]  /*b290*/  PRMT R3, R16, 0x8880, RZ ;  /* 0x0000888010037816 */ /* 0x001fca00000000ff */
[----:B------:R-:W-:-:S07]  /*b2a0*/  IMAD R2, R3, R18, RZ ;  /* 0x0000001203027224 */ /* 0x000fce00078e02ff */
.L_x_343:
[----:B------:R-:W-:Y:S05]  /*b2b0*/  BSYNC B1 ;  /* 0x0000000000017941 */ /* 0x000fea0003800000 */
.L_x_342:
[----:B0-----:R-:W-:Y:S01]  /*b2c0*/  @!P5 IMAD R3, R52, R17, R2 ;  /* 0x000000113403d224 */ /* 0x001fe200078e0202 */
[----:B------:R-:W-:Y:S04]  /*b2d0*/  BSSY B1, `(.L_x_344) ;  /* 0x0000006000017945 */ /* 0x000fe80003800000 */
[----:B------:R0:W-:Y:S01]  /*b2e0*/  @!P5 STG.E.U8 desc[UR36][R6.64+0x38], R3 ;  /* 0x000038030600d986 */ /* 0x0001e2000c101124 */
[----:B------:R-:W-:Y:S05]  /*b2f0*/  @P6 BRA `(.L_x_345) ;  /* 0x00000000000c6947 */ /* 0x000fea0003800000 */
[----:B------:R-:W0:Y:S02]  /*b300*/  LDG.E.U8 R16, desc[UR36][R14.64+0x39] ;  /* 0x000039240e107981 */ /* 0x000e24000c1e1100 */
[----:B0-----:R-:W-:-:S05]  /*b310*/  PRMT R3, R16, 0x8880, RZ ;  /* 0x0000888010037816 */ /* 0x001fca00000000ff */
[----:B------:R-:W-:-:S07]  /*b320*/  IMAD R2, R3, R18, RZ ;  /* 0x0000001203027224 */ /* 0x000fce00078e02ff */
.L_x_345:
[----:B------:R-:W-:Y:S05]  /*b330*/  BSYNC B1 ;  /* 0x0000000000017941 */ /* 0x000fea0003800000 */
.L_x_344:
[----:B------:R-:W-:Y:S01]  /*b340*/  @!P6 IMAD R53, R53, R17, R2 ;  /* 0x000000113535e224 */ /* 0x000fe200078e0202 */
[----:B------:R-:W-:Y:S04]  /*b350*/  BSSY B1, `(.L_x_346) ;  /* 0x0000006000017945 */ /* 0x000fe80003800000 */
[----:B------:R0:W-:Y:S01]  /*b360*/  @!P6 STG.E.U8 desc[UR36][R6.64+0x39], R53 ;  /* 0x000039350600e986 */ /* 0x0001e2000c101124 */
[----:B------:R-:W-:Y:S05]  /*b370*/  @P1 BRA `(.L_x_347) ;  /* 0x00000000000c1947 */ /* 0x000fea0003800000 */
[----:B------:R-:W0:Y:S02]  /*b380*/  LDG.E.U8 R16, desc[UR36][R154.64+0x38] ;  /* 0x000038249a107981 */ /* 0x000e24000c1e1100 */
[----:B0-----:R-:W-:-:S05]  /*b390*/  PRMT R3, R16, 0x8880, RZ ;  /* 0x0000888010037816 */ /* 0x001fca00000000ff */
[----:B------:R-:W-:-:S07]  /*b3a0*/  IMAD R2, R3, R18, RZ ;  /* 0x0000001203027224 */ /* 0x000fce00078e02ff */
.L_x_347:
[----:B------:R-:W-:Y:S05]  /*b3b0*/  BSYNC B1 ;  /* 0x0000000000017941 */ /* 0x000fea0003800000 */
.L_x_346:
        /* <DEDUP_REMOVED lines=12> */
.L_x_349:
[----:B------:R-:W-:Y:S05]  /*b480*/  BSYNC B1 ;  /* 0x0000000000017941 */ /* 0x000fea0003800000 */
.L_x_348:
[----:B------:R-:W-:Y:S01]  /*b490*/  @!P4 IMAD R55, R55, R17, R2 ;  /* 0x000000113737c224 */ /* 0x000fe200078e0202 */
[----:B------:R-:W-:Y:S04]  /*b4a0*/  BSSY B1, `(.L_x_350) ;  /* 0x0000006000017945 */ /* 0x000fe80003800000 */
[----:B------:R0:W-:Y:S01]  /*b4b0*/  @!P4 STG.E.U8 desc[UR36][R8.64+0x39], R55 ;  /* 0x000039370800c986 */ /* 0x0001e2000c101124 */
[----:B------:R-:W-:Y:S05]  /*b4c0*/  @P3 BRA `(.L_x_351) ;  /* 0x00000000000c3947 */ /* 0x000fea0003800000 */
[----:B------:R-:W0:Y:S02]  /*b4d0*/  LDG.E.U8 R16, desc[UR36][R14.64+0x40] ;  /* 0x000040240e107981 */ /* 0x000e24000c1e1100 */
[----:B0-----:R-:W-:-:S05]  /*b4e0*/  PRMT R3, R16, 0x8880, RZ ;  /* 0x0000888010037816 */ /* 0x001fca00000000ff */
[----:B------:R-:W-:-:S07]  /*b4f0*/  IMAD R2, R3, R18, RZ ;  /* 0x0000001203027224 */ /* 0x000fce00078e02ff */
.L_x_351:
[----:B------:R-:W-:Y:S05]  /*b500*/  BSYNC B1 ;  /* 0x0000000000017941 */ /* 0x000fea0003800000 */
.L_x_350:
[----:B0-----:R-:W-:Y:S01]  /*b510*/  @!P3 IMAD R3, R56, R17, R2 ;  /* 0x000000113803b224 */ /* 0x001fe200078e0202 */
[----:B------:R-:W-:Y:S04]  /*b520*/  BSSY B1, `(.L_x_352) ;  /* 0x0000006000017945 */ /* 0x000fe80003800000 */
[----:B------:R0:W-:Y:S01]  /*b530*/  @!P3 STG.E.U8 desc[UR36][R6.64+0x40], R3 ;  /* 0x000040030600b986 */ /* 0x0001e2000c101124 */
[----:B------:R-:W-:Y:S05]  /*b540*/  @P5 BRA `(.L_x_353) ;  /* 0x00000000000c5947 */ /* 0x000fea0003800000 */
[----:B------:R-:W0:Y:S02]  /*b550*/  LDG.E.U8 R16, desc[UR36][R14.64+0x41] ;  /* 0x000041240e107981 */ /* 0x000e24000c1e1100 */
[----:B0-----:R-:W-:-:S05]  /*b560*/  PRMT R3, R16, 0x8880, RZ ;  /* 0x0000888010037816 */ /* 0x001fca00000000ff */
[----:B------:R-:W-:-:S07]  /*b570*/  IMAD R2, R3, R18, RZ ;  /* 0x0000001203027224 */ /* 0x000fce00078e02ff */
.L_x_353:
[----:B------:R-:W-:Y:S05]  /*b580*/  BSYNC B1 ;  /* 0x0000000000017941 */ /* 0x000fea0003800000 */
.L_x_352:
[----:B------:R-:W-:Y:S01]  /*b590*/  @!P5 IMAD R57, R57, R17, R2 ;  /* 0x000000113939d224 */ /* 0x000fe200078e0202 */
[----:B------:R-:W-:Y:S04]  /*b5a0*/  BSSY B1, `(.L_x_354) ;  /* 0x0000006000017945 */ /* 0x000fe80003800000 */
[----:B------:R0:W-:Y:S01]  /*b5b0*/  @!P5 STG.E.U8 desc[UR36][R6.64+0x41], R57 ;  /* 0x000041390600d986 */ /* 0x0001e2000c101124 */
[----:B------:R-:W-:Y:S05]  /*b5c0*/  @P6 BRA `(.L_x_355) ;  /* 0x00000000000c6947 */ /* 0x000fea0003800000 */
[----:B------:R-:W0:Y:S02]  /*b5d0*/  LDG.E.U8 R16, desc[UR36][R154.64+0x40] ;  /* 0x000040249a107981 */ /* 0x000e24000c1e1100 */
[----:B0-----:R-:W-:-:S05]  /*b5e0*/  PRMT R3, R16, 0x8880, RZ ;  /* 0x0000888010037816 */ /* 0x001fca00000000ff */
[----:B------:R-:W-:-:S07]  /*b5f0*/  IMAD R2, R3, R18, RZ ;  /* 0x0000001203027224 */ /* 0x000fce00078e02ff */
.L_x_355:
[----:B------:R-:W-:Y:S05]  /*b600*/  BSYNC B1 ;  /* 0x0000000000017941 */ /* 0x000fea0003800000 */
.L_x_354:
[----:B0-----:R-:W-:Y:S01]  /*b610*/  @!P6 IMAD R3, R58, R17, R2 ;  /* 0x000000113a03e224 */ /* 0x001fe200078e0202 */
[----:B------:R-:W-:Y:S04]  /*b620*/  BSSY B1, `(.L_x_356) ;  /* 0x0000006000017945 */ /* 0x000fe80003800000 */
[----:B------:R0:W-:Y:S01]  /*b630*/  @!P6 STG.E.U8 desc[UR36][R8.64+0x40], R3 ;  /* 0x000040030800e986 */ /* 0x0001e2000c101124 */
[----:B------:R-:W-:Y:S05]  /*b640*/  @P1 BRA `(.L_x_357) ;  /* 0x00000000000c1947 */ /* 0x000fea0003800000 */
[----:B------:R-:W0:Y:S02]  /*b650*/  LDG.E.U8 R16, desc[UR36][R154.64+0x41] ;  /* 0x000041249a107981 */ /* 0x000e24000c1e1100 */
[----:B0-----:R-:W-:-:S05]  /*b660*/  PRMT R3, R16, 0x8880, RZ ;  /* 0x0000888010037816 */ /* 0x001fca00000000ff */
[----:B------:R-:W-:-:S07]  /*b670*/  IMAD R2, R3, R18, RZ ;  /* 0x0000001203027224 */ /* 0x000fce00078e02ff */
.L_x_357:
[----:B------:R-:W-:Y:S05]  /*b680*/  BSYNC B1 ;  /* 0x0000000000017941 */ /* 0x000fea0003800000 */
.L_x_356:
        /* <DEDUP_REMOVED lines=12> */
.L_x_359:
[----:B------:R-:W-:Y:S05]  /*b750*/  BSYNC B1 ;  /* 0x0000000000017941 */ /* 0x000fea0003800000 */
.L_x_358:
[----:B0-----:R-:W-:Y:S01]  /*b760*/  @!P4 IMAD R3, R60, R17, R2 ;  /* 0x000000113c03c224 */ /* 0x001fe200078e0202 */
[----:B------:R-:W-:Y:S04]  /*b770*/  BSSY B1, `(.L_x_360) ;  /* 0x0000006000017945 */ /* 0x000fe80003800000 */
[----:B------:R0:W-:Y:S01]  /*b780*/  @!P4 STG.E.U8 desc[UR36][R6.64+0x48], R3 ;  /* 0x000048030600c986 */ /* 0x0001e2000c101124 */
[----:B------:R-:W-:Y:S05]  /*b790*/  @P3 BRA `(.L_x_361) ;  /* 0x00000000000c3947 */ /* 0x000fea0003800000 */
[----:B------:R-:W0:Y:S02]  /*b7a0*/  LDG.E.U8 R16, desc[UR36][R14.64+0x49] ;  /* 0x000049240e107981 */ /* 0x000e24000c1e1100 */
[----:B0-----:R-:W-:-:S05]  /*b7b0*/  PRMT R3, R16, 0x8880, RZ ;  /* 0x0000888010037816 */ /* 0x001fca00000000ff */
[----:B------:R-:W-:-:S07]  /*b7c0*/  IMAD R2, R3, R18, RZ ;  /* 0x0000001203027224 */ /* 0x000fce00078e02ff */
.L_x_361:
[----:B------:R-:W-:Y:S05]  /*b7d0*/  BSYNC B1 ;  /* 0x0000000000017941 */ /* 0x000fea0003800000 */
.L_x_360:
[----:B------:R-:W-:Y:S01]  /*b7e0*/  @!P3 IMAD R61, R61, R17, R2 ;  /* 0x000000113d3db224 */ /* 0x000fe200078e0202 */
[----:B------:R-:W-:Y:S04]  /*b7f0*/  BSSY B1, `(.L_x_362) ;  /* 0x0000006000017945 */ /* 0x000fe80003800000 */
[----:B------:R0:W-:Y:S01]  /*b800*/  @!P3 STG.E.U8 desc[UR36][R6.64+0x49], R61 ;  /* 0x0000493d0600b986 */ /* 0x0001e2000c101124 */
[----:B------:R-:W-:Y:S05]  /*b810*/  @P5 BRA `(.L_x_363) ;  /* 0x00000000000c5947 */ /* 0x000fea0003800000 */
[----:B------:R-:W0:Y:S02]  /*b820*/  LDG.E.U8 R16, desc[UR36][R154.64+0x48] ;  /* 0x000048249a107981 */ /* 0x000e24000c1e1100 */
[----:B0-----:R-:W-:-:S05]  /*b830*/  PRMT R3, R16, 0x8880, RZ ;  /* 0x0000888010037816 */ /* 0x001fca00000000ff */
[----:B------:R-:W-:-:S07]  /*b840*/  IMAD R2, R3, R18, RZ ;  /* 0x0000001203027224 */ /* 0x000fce00078e02ff */
.L_x_363:
[----:B------:R-:W-:Y:S05]  /*b850*/  BSYNC B1 ;  /* 0x0000000000017941 */ /* 0x000fea0003800000 */
.L_x_362:
[----:B0-----:R-:W-:Y:S01]  /*b860*/  @!P5 IMAD R3, R62, R17, R2 ;  /* 0x000000113e03d224 */ /* 0x001fe200078e0202 */
[----:B------:R-:W-:Y:S04]  /*b870*/  BSSY B1, `(.L_x_364) ;  /* 0x0000006000017945 */ /* 0x000fe80003800000 */
[----:B------:R0:W-:Y:S01]  /*b880*/  @!P5 STG.E.U8 desc[UR36][R8.64+0x48], R3 ;  /* 0x000048030800d986 */ /* 0x0001e2000c101124 */
[----:B------:R-:W-:Y:S05]  /*b890*/  @P6 BRA `(.L_x_365) ;  /* 0x00000000000c6947 */ /* 0x000fea0003800000 */
[----:B------:R-:W0:Y:S02]  /*b8a0*/  LDG.E.U8 R16, desc[UR36][R154.64+0x49] ;  /* 0x000049249a107981 */ /* 0x000e24000c1e1100 */
[----:B0-----:R-:W-:-:S05]  /*b8b0*/  PRMT R3, R16, 0x8880, RZ ;  /* 0x0000888010037816 */ /* 0x001fca00000000ff */
[----:B------:R-:W-:-:S07]  /*b8c0*/  IMAD R2, R3, R18, RZ ;  /* 0x0000001203027224 */ /* 0x000fce00078e02ff */
.L_x_365:
[----:B------:R-:W-:Y:S05]  /*b8d0*/  BSYNC B1 ;  /* 0x0000000000017941 */ /* 0x000fea0003800000 */
.L_x_364:
[----:B------:R-:W-:Y:S01]  /*b8e0*/  @!P6 IMAD R63, R63, R17, R2 ;  /* 0x000000113f3fe224 */ /* 0x000fe200078e0202 */
[----:B------:R-:W-:Y:S04]  /*b8f0*/  BSSY B1, `(.L_x_366) ;  /* 0x0000006000017945 */ /* 0x000fe80003800000 */
[----:B------:R0:W-:Y:S01]  /*b900*/  @!P6 STG.E.U8 desc[UR36][R8.64+0x49], R63 ;  /* 0x0000493f0800e986 */ /* 0x0001e2000c101124 */
[----:B------:R-:W-:Y:S05]  /*b910*/  @P1 BRA `(.L_x_367) ;  /* 0x00000000000c1947 */ /* 0x000fea0003800000 */
[----:B------:R-:W0:Y:S02]  /*b920*/  LDG.E.U8 R16, desc[UR36][R14.64+0x50] ;  /* 0x000050240e107981 */ /* 0x000e24000c1e1100 */
[----:B0-----:R-:W-:-:S05]  /*b930*/  PRMT R3, R16, 0x8880, RZ ;  /* 0x0000888010037816 */ /* 0x001fca00000000ff */
[----:B------:R-:W-:-:S07]  /*b940*/  IMAD R2, R3, R18, RZ ;  /* 0x0000001203027224 */ /* 0x000fce00078e02ff */
.L_x_367:
[----:B------:R-:W-:Y:S05]  /*b950*/  BSYNC B1 ;  /* 0x0000000000017941 */ /* 0x000fea0003800000 */
.L_x_366:
        /* <DEDUP_REMOVED lines=12> */
.L_x_369:
[----:B------:R-:W-:Y:S05]  /*ba20*/  BSYNC B1 ;  /* 0x0000000000017941 */ /* 0x000fea0003800000 */
.L_x_368:
[----:B------:R-:W-:Y:S01]  /*ba30*/  @!P4 IMAD R65, R65, R17, R2 ;  /* 0x000000114141c224 */ /* 0x000fe200078e0202 */
[----:B------:R-:W-:Y:S04]  /*ba40*/  BSSY B1, `(.L_x_370) ;  /* 0x0000006000017945 */ /* 0x000fe80003800000 */
[----:B------:R0:W-:Y:S01]  /*ba50*/  @!P4 STG.E.U8 desc[UR36][R6.64+0x51], R65 ;  /* 0x000051410600c986 */ /* 0x0001e2000c101124 */
[----:B------:R-:W-:Y:S05]  /*ba60*/  @P3 BRA `(.L_x_371) ;  /* 0x00000000000c3947 */ /* 0x000fea0003800000 */
[----:B------:R-:W0:Y:S02]  /*ba70*/  LDG.E.U8 R16, desc[UR36][R154.64+0x50] ;  /* 0x000050249a107981 */ /* 0x000e24000c1e1100 */
[----:B0-----:R-:W-:-:S05]  /*ba80*/  PRMT R3, R16, 0x8880, RZ ;  /* 0x0000888010037816 */ /* 0x001fca00000000ff */
[----:B------:R-:W-:-:S07]  /*ba90*/  IMAD R2, R3, R18, RZ ;  /* 0x0000001203027224 */ /* 0x000fce00078e02ff */
.L_x_371:
[----:B------:R-:W-:Y:S05]  /*baa0*/  BSYNC B1 ;  /* 0x0000000000017941 */ /* 0x000fea0003800000 */
.L_x_370:
[----:B0-----:R-:W-:Y:S01]  /*bab0*/  @!P3 IMAD R3, R66, R17, R2 ;  /* 0x000000114203b224 */ /* 0x001fe200078e0202 */
[----:B------:R-:W-:Y:S04]  /*bac0*/  BSSY B1, `(.L_x_372) ;  /* 0x0000006000017945 */ /* 0x000fe80003800000 */
[----:B------:R0:W-:Y:S01]  /*bad0*/  @!P3 STG.E.U8 desc[UR36][R8.64+0x50], R3 ;  /* 0x000050030800b986 */ /* 0x0001e2000c101124 */
[----:B------:R-:W-:Y:S05]  /*bae0*/  @P5 BRA `(.L_x_373) ;  /* 0x00000000000c5947 */ /* 0x000fea0003800000 */
[----:B------:R-:W0:Y:S02]  /*baf0*/  LDG.E.U8 R16, desc[UR36][R154.64+0x51] ;  /* 0x000051249a107981 */ /* 0x000e24000c1e1100 */
[----:B0-----:R-:W-:-:S05]  /*bb00*/  PRMT R3, R16, 0x8880, RZ ;  /* 0x0000888010037816 */ /* 0x001fca00000000ff */
[----:B------:R-:W-:-:S07]  /*bb10*/  IMAD R2, R3, R18, RZ ;  /* 0x0000001203027224 */ /* 0x000fce00078e02ff */
.L_x_373:
[----:B------:R-:W-:Y:S05]  /*bb20*/  BSYNC B1 ;  /* 0x0000000000017941 */ /* 0x000fea0003800000 */
.L_x_372:
[----:B------:R-:W-:Y:S01]  /*bb30*/  @!P5 IMAD R67, R67, R17, R2 ;  /* 0x000000114343d224 */ /* 0x000fe200078e0202 */
[----:B------:R-:W-:Y:S04]  /*bb40*/  BSSY B1, `(.L_x_374) ;  /* 0x0000006000017945 */ /* 0x000fe80003800000 */
[----:B------:R0:W-:Y:S01]  /*bb50*/  @!P5 STG.E.U8 desc[UR36][R8.64+0x51], R67 ;  /* 0x000051430800d986 */ /* 0x0001e2000c101124 */
[----:B------:R-:W-:Y:S05]  /*bb60*/  @P6 BRA `(.L_x_375) ;  /* 0x00000000000c6947 */ /* 0x000fea0003800000 */
[----:B------:R-:W0:Y:S02]  /*bb70*/  LDG.E.U8 R16, desc[UR36][R14.64+0x58] ;  /* 0x000058240e107981 */ /* 0x000e24000c1e1100 */
[----:B0-----:R-:W-:-:S05]  /*bb80*/  PRMT R3, R16, 0x8880, RZ ;  /* 0x0000888010037816 */ /* 0x001fca00000000ff */
[----:B------:R-:W-:-:S07]  /*bb90*/  IMAD R2, R3, R18, RZ ;  /* 0x0000001203027224 */ /* 0x000fce00078e02ff */
.L_x_375:
[----:B------:R-:W-:Y:S05]  /*bba0*/  BSYNC B1 ;  /* 0x0000000000017941 */ /* 0x000fea0003800000 */
.L_x_374:
[----:B0-----:R-:W-:Y:S01]  /*bbb0*/  @!P6 IMAD R3, R68, R17, R2 ;  /* 0x000000114403e224 */ /* 0x001fe200078e0202 */
[----:B------:R-:W-:Y:S04]  /*bbc0*/  BSSY B1, `(.L_x_376) ;  /* 0x0000006000017945 */ /* 0x000fe80003800000 */
[----:B------:R0:W-:Y:S01]  /*bbd0*/  @!P6 STG.E.U8 desc[UR36][R6.64+0x58], R3 ;  /* 0x000058030600e986 */ /* 0x0001e2000c101124 */
[----:B------:R-:W-:Y:S05]  /*bbe0*/  @P1 BRA `(.L_x_377) ;  /* 0x00000000000c1947 */ /* 0x000fea0003800000 */
[----:B------:R-:W0:Y:S02]  /*bbf0*/  LDG.E.U8 R16, desc[UR36][R14.64+0x59] ;  /* 0x000059240e107981 */ /* 0x000e24000c1e1100 */
[----:B0-----:R-:W-:-:S05]  /*bc00*/  PRMT R3, R16, 0x8880, RZ ;  /* 0x0000888010037816 */ /* 0x001fca00000000ff */
[----:B------:R-:W-:-:S07]  /*bc10*/  IMAD R2, R3, R18, RZ ;  /* 0x0000001203027224 */ /* 0x000fce00078e02ff */
.L_x_377:
[----:B------:R-:W-:Y:S05]  /*bc20*/  BSYNC B1 ;  /* 0x0000000000017941 */ /* 0x000fea0003800000 */
.L_x_376:
        /* <DEDUP_REMOVED lines=12> */
.L_x_379:
[----:B------:R-:W-:Y:S05]  /*bcf0*/  BSYNC B1 ;  /* 0x0000000000017941 */ /* 0x000fea0003800000 */
.L_x_378:
[----:B0-----:R-:W-:Y:S01]  /*bd00*/  @!P4 IMAD R3, R70, R17, R2 ;  /* 0x000000114603c224 */ /* 0x001fe200078e0202 */
[----:B------:R-:W-:Y:S04]  /*bd10*/  BSSY B1, `(.L_x_380) ;  /* 0x0000006000017945 */ /* 0x000fe80003800000 */
[----:B------:R0:W-:Y:S01]  /*bd20*/  @!P4 STG.E.U8 desc[UR36][R8.64+0x58], R3 ;  /* 0x000058030800c986 */ /* 0x0001e2000c101124 */
[----:B------:R-:W-:Y:S05]  /*bd30*/  @P3 BRA `(.L_x_381) ;  /* 0x00000000000c3947 */ /* 0x000fea0003800000 */
[----:B------:R-:W0:Y:S02]  /*bd40*/  LDG.E.U8 R16, desc[UR36][R154.64+0x59] ;  /* 0x000059249a107981 */ /* 0x000e24000c1e1100 */
[----:B0-----:R-:W-:-:S05]  /*bd50*/  PRMT R3, R16, 0x8880, RZ ;  /* 0x0000888010037816 */ /* 0x001fca00000000ff */
[----:B------:R-:W-:-:S07]  /*bd60*/  IMAD R2, R3, R18, RZ ;  /* 0x0000001203027224 */ /* 0x000fce00078e02ff */
.L_x_381:
[----:B------:R-:W-:Y:S05]  /*bd70*/  BSYNC B1 ;  /* 0x0000000000017941 */ /* 0x000fea0003800000 */
.L_x_380:
[----:B------:R-:W-:Y:S01]  /*bd80*/  @!P3 IMAD R71, R71, R17, R2 ;  /* 0x000000114747b224 */ /* 0x000fe200078e0202 */
[----:B------:R-:W-:Y:S04]  /*bd90*/  BSSY B1, `(.L_x_382) ;  /* 0x0000006000017945 */ /* 0x000fe80003800000 */
[----:B------:R0:W-:Y:S01]  /*bda0*/  @!P3 STG.E.U8 desc[UR36][R8.64+0x59], R71 ;  /* 0x000059470800b986 */ /* 0x0001e2000c101124 */
[----:B------:R-:W-:Y:S05]  /*bdb0*/  @P5 BRA `(.L_x_383) ;  /* 0x00000000000c5947 */ /* 0x000fea0003800000 */
[----:B------:R-:W0:Y:S02]  /*bdc0*/  LDG.E.U8 R16, desc[UR36][R14.64+0x60] ;  /* 0x000060240e107981 */ /* 0x000e24000c1e1100 */
[----:B0-----:R-:W-:-:S05]  /*bdd0*/  PRMT R3, R16, 0x8880, RZ ;  /* 0x0000888010037816 */ /* 0x001fca00000000ff */
[----:B------:R-:W-:-:S07]  /*bde0*/  IMAD R2, R3, R18, RZ ;  /* 0x0000001203027224 */ /* 0x000fce00078e02ff */
.L_x_383:
[----:B------:R-:W-:Y:S05]  /*bdf0*/  BSYNC B1 ;  /* 0x0000000000017941 */ /* 0x000fea0003800000 */
.L_x_382:
[----:B0-----:R-:W-:Y:S01]  /*be00*/  @!P5 IMAD R3, R72, R17, R2 ;  /* 0x000000114803d224 */ /* 0x001fe200078e0202 */
[----:B------:R-:W-:Y:S04]  /*be10*/  BSSY B1, `(.L_x_384) ;  /* 0x0000006000017945 */ /* 0x000fe80003800000 */
[----:B------:R0:W-:Y:S01]  /*be20*/  @!P5 STG.E.U8 desc[UR36][R6.64+0x60], R3 ;  /* 0x000060030600d986 */ /* 0x0001e2000c101124 */
[----:B------:R-:W-:Y:S05]  /*be30*/  @P6 BRA `(.L_x_385) ;  /* 0x00000000000c6947 */ /* 0x000fea0003800000 */
[----:B------:R-:W0:Y:S02]  /*be40*/  LDG.E.U8 R16, desc[UR36][R14.64+0x61] ;  /* 0x000061240e107981 */ /* 0x000e24000c1e1100 */
[----:B0-----:R-:W-:-:S05]  /*be50*/  PRMT R3, R16, 0x8880, RZ ;  /* 0x0000888010037816 */ /* 0x001fca00000000ff */
[----:B------:R-:W-:-:S07]  /*be60*/  IMAD R2, R3, R18, RZ ;  /* 0x0000001203027224 */ /* 0x000fce00078e02ff */
.L_x_385:
[----:B------:R-:W-:Y:S05]  /*be70*/  BSYNC B1 ;  /* 0x0000000000017941 */ /* 0x000fea0003800000 */
.L_x_384:
[----:B------:R-:W-:Y:S01]  /*be80*/  @!P6 IMAD R73, R73, R17, R2 ;  /* 0x000000114949e224 */ /* 0x000fe200078e0202 */
[----:B------:R-:W-:Y:S04]  /*be90*/  BSSY B1, `(.L_x_386) ;  /* 0x0000006000017945 */ /* 0x000fe80003800000 */
[----:B------:R0:W-:Y:S01]  /*bea0*/  @!P6 STG.E.U8 desc[UR36][R6.64+0x61], R73 ;  /* 0x000061490600e986 */ /* 0x0001e2000c101124 */
[----:B------:R-:W-:Y:S05]  /*beb0*/  @P1 BRA `(.L_x_387) ;  /* 0x00000000000c1947 */ /* 0x000fea0003800000 */
[----:B------:R-:W0:Y:S02]  /*bec0*/  LDG.E.U8 R16, desc[UR36][R154.64+0x60] ;  /* 0x000060249a107981 */ /* 0x000e24000c1e1100 */
[----:B0-----:R-:W-:-:S05]  /*bed0*/  PRMT R3, R16, 0x8880, RZ ;  /* 0x0000888010037816 */ /* 0x001fca00000000ff */
[----:B------:R-:W-:-:S07]  /*bee0*/  IMAD R2, R3, R18, RZ ;  /* 0x0000001203027224 */ /* 0x000fce00078e02ff */
.L_x_387:
[----:B------:R-:W-:Y:S05]  /*bef0*/  BSYNC B1 ;  /* 0x0000000000017941 */ /* 0x000fea0003800000 */
.L_x_386:
        /* <DEDUP_REMOVED lines=12> */
.L_x_389:
[----:B------:R-:W-:Y:S05]  /*bfc0*/  BSYNC B1 ;  /* 0x0000000000017941 */ /* 0x000fea0003800000 */
.L_x_388:
[----:B------:R-:W-:Y:S01]  /*bfd0*/  @!P4 IMAD R75, R75, R17, R2 ;  /* 0x000000114b4bc224 */ /* 0x000fe200078e0202 */
[----:B------:R-:W-:Y:S04]  /*bfe0*/  BSSY B1, `(.L_x_390) ;  /* 0x0000006000017945 */ /* 0x000fe80003800000 */
[----:B------:R0:W-:Y:S01]  /*bff0*/  @!P4 STG.E.U8 desc[UR36][R8.64+0x61], R75 ;  /* 0x0000614b0800c986 */ /* 0x0001e2000c101124 */
[----:B------:R-:W-:Y:S05]  /*c000*/  @P3 BRA `(.L_x_391) ;  /* 0x00000000000c3947 */ /* 0x000fea0003800000 */
[----:B------:R-:W0:Y:S02]  /*c010*/  LDG.E.U8 R16, desc[UR36][R14.64+0x68] ;  /* 0x000068240e107981 */ /* 0x000e24000c1e1100 */
[----:B0-----:R-:W-:-:S05]  /*c020*/  PRMT R3, R16, 0x8880, RZ ;  /* 0x0000888010037816 */ /* 0x001fca00000000ff */
[----:B------:R-:W-:-:S07]  /*c030*/  IMAD R2, R3, R18, RZ ;  /* 0x0000001203027224 */ /* 0x000fce00078e02ff */
.L_x_391:
[----:B------:R-:W-:Y:S05]  /*c040*/  BSYNC B1 ;  /* 0x0000000000017941 */ /* 0x000fea0003800000 */
.L_x_390:
[----:B0-----:R-:W-:Y:S01]  /*c050*/  @!P3 IMAD R3, R76, R17, R2 ;  /* 0x000000114c03b224 */ /* 0x001fe200078e0202 */
[----:B------:R-:W-:Y:S04]  /*c060*/  BSSY B1, `(.L_x_392) ;  /* 0x0000006000017945 */ /* 0x000fe80003800000 */
[----:B------:R0:W-:Y:S01]  /*c070*/  @!P3 STG.E.U8 desc[UR36][R6.64+0x68], R3 ;  /* 0x000068030600b986 */ /* 0x0001e2000c101124 */
[----:B------:R-:W-:Y:S05]  /*c080*/  @P5 BRA `(.L_x_393) ;  /* 0x00000000000c5947 */ /* 0x000fea0003800000 */
[----:B------:R-:W0:Y:S02]  /*c090*/  LDG.E.U8 R16, desc[UR36][R14.64+0x69] ;  /* 0x000069240e107981 */ /* 0x000e24000c1e1100 */
[----:B0-----:R-:W-:-:S05]  /*c0a0*/  PRMT R3, R16, 0x8880, RZ ;  /* 0x0000888010037816 */ /* 0x001fca00000000ff */
[----:B------:R-:W-:-:S07]  /*c0b0*/  IMAD R2, R3, R18, RZ ;  /* 0x0000001203027224 */ /* 0x000fce00078e02ff */
.L_x_393:
[----:B------:R-:W-:Y:S05]  /*c0c0*/  BSYNC B1 ;  /* 0x0000000000017941 */ /* 0x000fea0003800000 */
.L_x_392:
[----:B------:R-:W-:Y:S01]  /*c0d0*/  @!P5 IMAD R77, R77, R17, R2 ;  /* 0x000000114d4dd224 */ /* 0x000fe200078e0202 */
[----:B------:R-:W-:Y:S04]  /*c0e0*/  BSSY B1, `(.L_x_394) ;  /* 0x0000006000017945 */ /* 0x000fe80003800000 */
[----:B------:R0:W-:Y:S01]  /*c0f0*/  @!P5 STG.E.U8 desc[UR36][R6.64+0x69], R77 ;  /* 0x0000694d0600d986 */ /* 0x0001e2000c101124 */
[----:B------:R-:W-:Y:S05]  /*c100*/  @P6 BRA `(.L_x_395) ;  /* 0x00000000000c6947 */ /* 0x000fea0003800000 */
[----:B------:R-:W0:Y:S02]  /*c110*/  LDG.E.U8 R16, desc[UR36][R154.64+0x68] ;  /* 0x000068249a107981 */ /* 0x000e24000c1e1100 */
[----:B0-----:R-:W-:-:S05]  /*c120*/  PRMT R3, R16, 0x8880, RZ ;  /* 0x0000888010037816 */ /* 0x001fca00000000ff */
[----:B------:R-:W-:-:S07]  /*c130*/  IMAD R2, R3, R18, RZ ;  /* 0x0000001203027224 */ /* 0x000fce00078e02ff */
.L_x_395:
[----:B------:R-:W-:Y:S05]  /*c140*/  BSYNC B1 ;  /* 0x0000000000017941 */ /* 0x000fea0003800000 */
.L_x_394:
[----:B0-----:R-:W-:Y:S01]  /*c150*/  @!P6 IMAD R3, R78, R17, R2 ;  /* 0x000000114e03e224 */ /* 0x001fe200078e0202 */
[----:B------:R-:W-:Y:S04]  /*c160*/  BSSY B1, `(.L_x_396) ;  /* 0x0000006000017945 */ /* 0x000fe80003800000 */
[----:B------:R0:W-:Y:S01]  /*c170*/  @!P6 STG.E.U8 desc[UR36][R8.64+0x68], R3 ;  /* 0x000068030800e986 */ /* 0x0001e2000c101124 */
[----:B------:R-:W-:Y:S05]  /*c180*/  @P1 BRA `(.L_x_397) ;  /* 0x00000000000c1947 */ /* 0x000fea0003800000 */
[----:B------:R-:W0:Y:S02]  /*c190*/  LDG.E.U8 R16, desc[UR36][R154.64+0x69] ;  /* 0x000069249a107981 */ /* 0x000e24000c1e1100 */
[----:B0-----:R-:W-:-:S05]  /*c1a0*/  PRMT R3, R16, 0x8880, RZ ;  /* 0x0000888010037816 */ /* 0x001fca00000000ff */
[----:B------:R-:W-:-:S07]  /*c1b0*/  IMAD R2, R3, R18, RZ ;  /* 0x0000001203027224 */ /* 0x000fce00078e02ff */
.L_x_397:
[----:B------:R-:W-:Y:S05]  /*c1c0*/  BSYNC B1 ;  /* 0x0000000000017941 */ /* 0x000fea0003800000 */
.L_x_396:
        /* <DEDUP_REMOVED lines=12> */
.L_x_399:
[----:B------:R-:W-:Y:S05]  /*c290*/  BSYNC B1 ;  /* 0x0000000000017941 */ /* 0x000fea0003800000 */
.L_x_398:
[----:B0-----:R-:W-:Y:S01]  /*c2a0*/  @!P4 IMAD R3, R80, R17, R2 ;  /* 0x000000115003c224 */ /* 0x001fe200078e0202 */
[----:B------:R-:W-:Y:S04]  /*c2b0*/  BSSY B1, `(.L_x_400) ;  /* 0x0000006000017945 */ /* 0x000fe80003800000 */
[----:B------:R0:W-:Y:S01]  /*c2c0*/  @!P4 STG.E.U8 desc[UR36][R6.64+0x70], R3 ;  /* 0x000070030600c986 */ /* 0x0001e2000c101124 */
[----:B------:R-:W-:Y:S05]  /*c2d0*/  @P3 BRA `(.L_x_401) ;  /* 0x00000000000c3947 */ /* 0x000fea0003800000 */
[----:B------:R-:W0:Y:S02]  /*c2e0*/  LDG.E.U8 R16, desc[UR36][R14.64+0x71] ;  /* 0x000071240e107981 */ /* 0x000e24000c1e1100 */
[----:B0-----:R-:W-:-:S05]  /*c2f0*/  PRMT R3, R16, 0x8880, RZ ;  /* 0x0000888010037816 */ /* 0x001fca00000000ff */
[----:B------:R-:W-:-:S07]  /*c300*/  IMAD R2, R3, R18, RZ ;  /* 0x0000001203027224 */ /* 0x000fce00078e02ff */
.L_x_401:
[----:B------:R-:W-:Y:S05]  /*c310*/  BSYNC B1 ;  /* 0x0000000000017941 */ /* 0x000fea0003800000 */
.L_x_400:
[----:B------:R-:W-:Y:S01]  /*c320*/  @!P3 IMAD R81, R81, R17, R2 ;  /* 0x000000115151b224 */ /* 0x000fe200078e0202 */
[----:B------:R-:W-:Y:S04]  /*c330*/  BSSY B1, `(.L_x_402) ;  /* 0x0000006000017945 */ /* 0x000fe80003800000 */
[----:B------:R0:W-:Y:S01]  /*c340*/  @!P3 STG.E.U8 desc[UR36][R6.64+0x71], R81 ;  /* 0x000071510600b986 */ /* 0x0001e2000c101124 */
[----:B------:R-:W-:Y:S05]  /*c350*/  @P5 BRA `(.L_x_403) ;  /* 0x00000000000c5947 */ /* 0x000fea0003800000 */
[----:B------:R-:W0:Y:S02]  /*c360*/  LDG.E.U8 R16, desc[UR36][R154.64+0x70] ;  /* 0x000070249a107981 */ /* 0x000e24000c1e1100 */
[----:B0-----:R-:W-:-:S05]  /*c370*/  PRMT R3, R16, 0x8880, RZ ;  /* 0x0000888010037816 */ /* 0x001fca00000000ff */
[----:B------:R-:W-:-:S07]  /*c380*/  IMAD R2, R3, R18, RZ ;  /* 0x0000001203027224 */ /* 0x000fce00078e02ff */
.L_x_403:
[----:B------:R-:W-:Y:S05]  /*c390*/  BSYNC B1 ;  /* 0x0000000000017941 */ /* 0x000fea0003800000 */
.L_x_402:
[----:B0-----:R-:W-:Y:S01]  /*c3a0*/  @!P5 IMAD R3, R82, R17, R2 ;  /* 0x000000115203d224 */ /* 0x001fe200078e0202 */
[----:B------:R-:W-:Y:S04]  /*c3b0*/  BSSY B1, `(.L_x_404) ;  /* 0x0000006000017945 */ /* 0x000fe80003800000 */
[----:B------:R0:W-:Y:S01]  /*c3c0*/  @!P5 STG.E.U8 desc[UR36][R8.64+0x70], R3 ;  /* 0x000070030800d986 */ /* 0x0001e2000c101124 */
[----:B------:R-:W-:Y:S05]  /*c3d0*/  @P6 BRA `(.L_x_405) ;  /* 0x00000000000c6947 */ /* 0x000fea0003800000 */
[----:B------:R-:W0:Y:S02]  /*c3e0*/  LDG.E.U8 R16, desc[UR36][R154.64+0x71] ;  /* 0x000071249a107981 */ /* 0x000e24000c1e1100 */
[----:B0-----:R-:W-:-:S05]  /*c3f0*/  PRMT R3, R16, 0x8880, RZ ;  /* 0x0000888010037816 */ /* 0x001fca00000000ff */
[----:B------:R-:W-:-:S07]  /*c400*/  IMAD R2, R3, R18, RZ ;  /* 0x0000001203027224 */ /* 0x000fce00078e02ff */
.L_x_405:
[----:B------:R-:W-:Y:S05]  /*c410*/  BSYNC B1 ;  /* 0x0000000000017941 */ /* 0x000fea0003800000 */
.L_x_404:
[----:B------:R-:W-:Y:S01]  /*c420*/  @!P6 IMAD R83, R83, R17, R2 ;  /* 0x000000115353e224 */ /* 0x000fe200078e0202 */
[----:B------:R-:W-:Y:S04]  /*c430*/  BSSY B1, `(.L_x_406) ;  /* 0x0000006000017945 */ /* 0x000fe80003800000 */
[----:B------:R0:W-:Y:S01]  /*c440*/  @!P6 STG.E.U8 desc[UR36][R8.64+0x71], R83 ;  /* 0x000071530800e986 */ /* 0x0001e2000c101124 */
[----:B------:R-:W-:Y:S05]  /*c450*/  @P1 BRA `(.L_x_407) ;  /* 0x00000000000c1947 */ /* 0x000fea0003800000 */
[----:B------:R-:W0:Y:S02]  /*c460*/  LDG.E.U8 R16, desc[UR36][R14.64+0x78] ;  /* 0x000078240e107981 */ /* 0x000e24000c1e1100 */
[----:B0-----:R-:W-:-:S05]  /*c470*/  PRMT R3, R16, 0x8880, RZ ;  /* 0x0000888010037816 */ /* 0x001fca00000000ff */
[----:B------:R-:W-:-:S07]  /*c480*/  IMAD R2, R3, R18, RZ ;  /* 0x0000001203027224 */ /* 0x000fce00078e02ff */
.L_x_407:
[----:B------:R-:W-:Y:S05]  /*c490*/  BSYNC B1 ;  /* 0x0000000000017941 */ /* 0x000fea0003800000 */
.L_x_406:
        /* <DEDUP_REMOVED lines=12> */
.L_x_409:
[----:B------:R-:W-:Y:S05]  /*c560*/  BSYNC B1 ;  /* 0x0000000000017941 */ /* 0x000fea0003800000 */
.L_x_408:
[----:B------:R-:W-:Y:S01]  /*c570*/  @!P4 IMAD R85, R85, R17, R2 ;  /* 0x000000115555c224 */ /* 0x000fe200078e0202 */
[----:B------:R-:W-:Y:S04]  /*c580*/  BSSY B1, `(.L_x_410) ;  /* 0x0000006000017945 */ /* 0x000fe80003800000 */
[----:B------:R0:W-:Y:S01]  /*c590*/  @!P4 STG.E.U8 desc[UR36][R6.64+0x79], R85 ;  /* 0x000079550600c986 */ /* 0x0001e2000c101124 */
[----:B------:R-:W-:Y:S05]  /*c5a0*/  @P3 BRA `(.L_x_411) ;  /* 0x00000000000c3947 */ /* 0x000fea0003800000 */
[----:B------:R-:W0:Y:S02]  /*c5b0*/  LDG.E.U8 R16, desc[UR36][R154.64+0x78] ;  /* 0x000078249a107981 */ /* 0x000e24000c1e1100 */
[----:B0-----:R-:W-:-:S05]  /*c5c0*/  PRMT R3, R16, 0x8880, RZ ;  /* 0x0000888010037816 */ /* 0x001fca00000000ff */
[----:B------:R-:W-:-:S07]  /*c5d0*/  IMAD R2, R3, R18, RZ ;  /* 0x0000001203027224 */ /* 0x000fce00078e02ff */
.L_x_411:
[----:B------:R-:W-:Y:S05]  /*c5e0*/  BSYNC B1 ;  /* 0x0000000000017941 */ /* 0x000fea0003800000 */
.L_x_410:
[----:B0-----:R-:W-:Y:S01]  /*c5f0*/  @!P3 IMAD R3, R86, R17, R2 ;  /* 0x000000115603b224 */ /* 0x001fe200078e0202 */
[----:B------:R-:W-:Y:S04]  /*c600*/  BSSY B1, `(.L_x_412) ;  /* 0x0000006000017945 */ /* 0x000fe80003800000 */
[----:B------:R0:W-:Y:S01]  /*c610*/  @!P3 STG.E.U8 desc[UR36][R8.64+0x78], R3 ;  /* 0x000078030800b986 */ /* 0x0001e2000c101124 */
[----:B------:R-:W-:Y:S05]  /*c620*/  @P5 BRA `(.L_x_413) ;  /* 0x00000000000c5947 */ /* 0x000fea0003800000 */
[----:B------:R-:W0:Y:S02]  /*c630*/  LDG.E.U8 R16, desc[UR36][R154.64+0x79] ;  /* 0x000079249a107981 */ /* 0x000e24000c1e1100 */
[----:B0-----:R-:W-:-:S05]  /*c640*/  PRMT R3, R16, 0x8880, RZ ;  /* 0x0000888010037816 */ /* 0x001fca00000000ff */
[----:B------:R-:W-:-:S07]  /*c650*/  IMAD R2, R3, R18, RZ ;  /* 0x0000001203027224 */ /* 0x000fce00078e02ff */
.L_x_413:
[----:B------:R-:W-:Y:S05]  /*c660*/  BSYNC B1 ;  /* 0x0000000000017941 */ /* 0x000fea0003800000 */
.L_x_412:
[----:B------:R-:W-:Y:S01]  /*c670*/  @!P5 IMAD R87, R87, R17, R2 ;  /* 0x000000115757d224 */ /* 0x000fe200078e0202 */
[----:B------:R-:W-:Y:S04]  /*c680*/  BSSY B1, `(.L_x_414) ;  /* 0x0000006000017945 */ /* 0x000fe80003800000 */
[----:B------:R0:W-:Y:S01]  /*c690*/  @!P5 STG.E.U8 desc[UR36][R8.64+0x79], R87 ;  /* 0x000079570800d986 */ /* 0x0001e2000c101124 */
[----:B------:R-:W-:Y:S05]  /*c6a0*/  @P6 BRA `(.L_x_415) ;  /* 0x00000000000c6947 */ /* 0x000fea0003800000 */
[----:B------:R-:W0:Y:S02]  /*c6b0*/  LDG.E.U8 R16, desc[UR36][R14.64+0x80] ;  /* 0x000080240e107981 */ /* 0x000e24000c1e1100 */
[----:B0-----:R-:W-:-:S05]  /*c6c0*/  PRMT R3, R16, 0x8880, RZ ;  /* 0x0000888010037816 */ /* 0x001fca00000000ff */
[----:B------:R-:W-:-:S07]  /*c6d0*/  IMAD R2, R3, R18, RZ ;  /* 0x0000001203027224 */ /* 0x000fce00078e02ff */
.L_x_415:
[----:B------:R-:W-:Y:S05]  /*c6e0*/  BSYNC B1 ;  /* 0x0000000000017941 */ /* 0x000fea0003800000 */
.L_x_414:
[----:B0-----:R-:W-:Y:S01]  /*c6f0*/  @!P6 IMAD R3, R88, R17, R2 ;  /* 0x000000115803e224 */ /* 0x001fe200078e0202 */
[----:B------:R-:W-:Y:S04]  /*c700*/  BSSY B1, `(.L_x_416) ;  /* 0x0000006000017945 */ /* 0x000fe80003800000 */
[----:B------:R0:W-:Y:S01]  /*c710*/  @!P6 STG.E.U8 desc[UR36][R6.64+0x80], R3 ;  /* 0x000080030600e986 */ /* 0x0001e2000c101124 */
[----:B------:R-:W-:Y:S05]  /*c720*/  @P1 BRA `(.L_x_417) ;  /* 0x00000000000c1947 */ /* 0x000fea0003800000 */
[----:B------:R-:W0:Y:S02]  /*c730*/  LDG.E.U8 R16, desc[UR36][R14.64+0x81] ;  /* 0x000081240e107981 */ /* 0x000e24000c1e1100 */
[----:B0-----:R-:W-:-:S05]  /*c740*/  PRMT R3, R16, 0x8880, RZ ;  /* 0x0000888010037816 */ /* 0x001fca00000000ff */
[----:B------:R-:W-:-:S07]  /*c750*/  IMAD R2, R3, R18, RZ ;  /* 0x0000001203027224 */ /* 0x000fce00078e02ff */
.L_x_417:
[----:B------:R-:W-:Y:S05]  /*c760*/  BSYNC B1 ;  /* 0x0000000000017941 */ /* 0x000fea0003800000 */
.L_x_416:
        /* <DEDUP_REMOVED lines=12> */
.L_x_419:
[----:B------:R-:W-:Y:S05]  /*c830*/  BSYNC B1 ;  /* 0x0000000000017941 */ /* 0x000fea0003800000 */
.L_x_418:
[----:B0-----:R-:W-:Y:S01]  /*c840*/  @!P4 IMAD R3, R90, R17, R2 ;  /* 0x000000115a03c224 */ /* 0x001fe200078e0202 */
[----:B------:R-:W-:Y:S04]  /*c850*/  BSSY B1, `(.L_x_420) ;  /* 0x0000006000017945 */ /* 0x000fe80003800000 */
[----:B------:R0:W-:Y:S01]  /*c860*/  @!P4 STG.E.U8 desc[UR36][R8.64+0x80], R3 ;  /* 0x000080030800c986 */ /* 0x0001e2000c101124 */
[----:B------:R-:W-:Y:S05]  /*c870*/  @P3 BRA `(.L_x_421) ;  /* 0x00000000000c3947 */ /* 0x000fea0003800000 */
[----:B------:R-:W0:Y:S02]  /*c880*/  LDG.E.U8 R16, desc[UR36][R154.64+0x81] ;  /* 0x000081249a107981 */ /* 0x000e24000c1e1100 */
[----:B0-----:R-:W-:-:S05]  /*c890*/  PRMT R3, R16, 0x8880, RZ ;  /* 0x0000888010037816 */ /* 0x001fca00000000ff */
[----:B------:R-:W-:-:S07]  /*c8a0*/  IMAD R2, R3, R18, RZ ;  /* 0x0000001203027224 */ /* 0x000fce00078e02ff */
.L_x_421:
[----:B------:R-:W-:Y:S05]  /*c8b0*/  BSYNC B1 ;  /* 0x0000000000017941 */ /* 0x000fea0003800000 */
.L_x_420:
[----:B------:R-:W-:Y:S01]  /*c8c0*/  @!P3 IMAD R91, R91, R17, R2 ;  /* 0x000000115b5bb224 */ /* 0x000fe200078e0202 */
[----:B------:R-:W-:Y:S04]  /*c8d0*/  BSSY B1, `(.L_x_422) ;  /* 0x0000006000017945 */ /* 0x000fe80003800000 */
[----:B------:R0:W-:Y:S01]  /*c8e0*/  @!P3 STG.E.U8 desc[UR36][R8.64+0x81], R91 ;  /* 0x0000815b0800b986 */ /* 0x0001e2000c101124 */
[----:B------:R-:W-:Y:S05]  /*c8f0*/  @P5 BRA `(.L_x_423) ;  /* 0x00000000000c5947 */ /* 0x000fea0003800000 */
[----:B------:R-:W0:Y:S02]  /*c900*/  LDG.E.U8 R16, desc[UR36][R14.64+0x88] ;  /* 0x000088240e107981 */ /* 0x000e24000c1e1100 */
[----:B0-----:R-:W-:-:S05]  /*c910*/  PRMT R3, R16, 0x8880, RZ ;  /* 0x0000888010037816 */ /* 0x001fca00000000ff */
[----:B------:R-:W-:-:S07]  /*c920*/  IMAD R2, R3, R18, RZ ;  /* 0x0000001203027224 */ /* 0x000fce00078e02ff */
.L_x_423:
[----:B------:R-:W-:Y:S05]  /*c930*/  BSYNC B1 ;  /* 0x0000000000017941 */ /* 0x000fea0003800000 */
.L_x_422:
[----:B0-----:R-:W-:Y:S01]  /*c940*/  @!P5 IMAD R3, R92, R17, R2 ;  /* 0x000000115c03d224 */ /* 0x001fe200078e0202 */
[----:B------:R-:W-:Y:S04]  /*c950*/  BSSY B1, `(.L_x_424) ;  /* 0x0000006000017945 */ /* 0x000fe80003800000 */
[----:B------:R0:W-:Y:S01]  /*c960*/  @!P5 STG.E.U8 desc[UR36][R6.64+0x88], R3 ;  /* 0x000088030600d986 */ /* 0x0001e2000c101124 */
[----:B------:R-:W-:Y:S05]  /*c970*/  @P6 BRA `(.L_x_425) ;  /* 0x00000000000c6947 */ /* 0x000fea0003800000 */
[----:B------:R-:W0:Y:S02]  /*c980*/  LDG.E.U8 R16, desc[UR36][R14.64+0x89] ;  /* 0x000089240e107981 */ /* 0x000e24000c1e1100 */
[----:B0-----:R-:W-:-:S05]  /*c990*/  PRMT R3, R16, 0x8880, RZ ;  /* 0x0000888010037816 */ /* 0x001fca00000000ff */
[----:B------:R-:W-:-:S07]  /*c9a0*/  IMAD R2, R3, R18, RZ ;  /* 0x0000001203027224 */ /* 0x000fce00078e02ff */
.L_x_425:
[----:B------:R-:W-:Y:S05]  /*c9b0*/  BSYNC B1 ;  /* 0x0000000000017941 */ /* 0x000fea0003800000 */
.L_x_424:
[----:B------:R-:W-:Y:S01]  /*c9c0*/  @!P6 IMAD R93, R93, R17, R2 ;  /* 0x000000115d5de224 */ /* 0x000fe200078e0202 */
[----:B------:R-:W-:Y:S04]  /*c9d0*/  BSSY B1, `(.L_x_426) ;  /* 0x0000006000017945 */ /* 0x000fe80003800000 */
[----:B------:R0:W-:Y:S01]  /*c9e0*/  @!P6 STG.E.U8 desc[UR36][R6.64+0x89], R93 ;  /* 0x0000895d0600e986 */ /* 0x0001e2000c101124 */
[----:B------:R-:W-:Y:S05]  /*c9f0*/  @P1 BRA `(.L_x_427) ;  /* 0x00000000000c1947 */ /* 0x000fea0003800000 */
[----:B------:R-:W0:Y:S02]  /*ca00*/  LDG.E.U8 R16, desc[UR36][R154.64+0x88] ;  /* 0x000088249a107981 */ /* 0x000e24000c1e1100 */
[----:B0-----:R-:W-:-:S05]  /*ca10*/  PRMT R3, R16, 0x8880, RZ ;  /* 0x0000888010037816 */ /* 0x001fca00000000ff */
[----:B------:R-:W-:-:S07]  /*ca20*/  IMAD R2, R3, R18, RZ ;  /* 0x0000001203027224 */ /* 0x000fce00078e02ff */
.L_x_427:
[----:B------:R-:W-:Y:S05]  /*ca30*/  BSYNC B1 ;  /* 0x0000000000017941 */ /* 0x000fea0003800000 */
.L_x_426:
        /* <DEDUP_REMOVED lines=12> */
.L_x_429:
[----:B------:R-:W-:Y:S05]  /*cb00*/  BSYNC B1 ;  /* 0x0000000000017941 */ /* 0x000fea0003800000 */
.L_x_428:
[----:B------:R-:W-:Y:S01]  /*cb10*/  @!P4 IMAD R95, R95, R17, R2 ;  /* 0x000000115f5fc224 */ /* 0x000fe200078e0202 */
[----:B------:R-:W-:Y:S04]  /*cb20*/  BSSY B1, `(.L_x_430) ;  /* 0x0000006000017945 */ /* 0x000fe80003800000 */
[----:B------:R0:W-:Y:S01]  /*cb30*/  @!P4 STG.E.U8 desc[UR36][R8.64+0x89], R95 ;  /* 0x0000895f0800c986 */ /* 0x0001e2000c101124 */
[----:B------:R-:W-:Y:S05]  /*cb40*/  @P3 BRA `(.L_x_431) ;  /* 0x00000000000c3947 */ /* 0x000fea0003800000 */
[----:B------:R-:W0:Y:S02]  /*cb50*/  LDG.E.U8 R16, desc[UR36][R14.64+0x90] ;  /* 0x000090240e107981 */ /* 0x000e24000c1e1100 */
[----:B0-----:R-:W-:-:S05]  /*cb60*/  PRMT R3, R16, 0x8880, RZ ;  /* 0x0000888010037816 */ /* 0x001fca00000000ff */
[----:B------:R-:W-:-:S07]  /*cb70*/  IMAD R2, R3, R18, RZ ;  /* 0x0000001203027224 */ /* 0x000fce00078e02ff */
.L_x_431:
[----:B------:R-:W-:Y:S05]  /*cb80*/  BSYNC B1 ;  /* 0x0000000000017941 */ /* 0x000fea0003800000 */
.L_x_430:
[----:B0-----:R-:W-:Y:S01]  /*cb90*/  @!P3 IMAD R3, R96, R17, R2 ;  /* 0x000000116003b224 */ /* 0x001fe200078e0202 */
[----:B------:R-:W-:Y:S04]  /*cba0*/  BSSY B1, `(.L_x_432) ;  /* 0x0000006000017945 */ /* 0x000fe80003800000 */
[----:B------:R0:W-:Y:S01]  /*cbb0*/  @!P3 STG.E.U8 desc[UR36][R6.64+0x90], R3 ;  /* 0x000090030600b986 */ /* 0x0001e2000c101124 */
[----:B------:R-:W-:Y:S05]  /*cbc0*/  @P5 BRA `(.L_x_433) ;  /* 0x00000000000c5947 */ /* 0x000fea0003800000 */
[----:B------:R-:W0:Y:S02]  /*cbd0*/  LDG.E.U8 R16, desc[UR36][R14.64+0x91] ;  /* 0x000091240e107981 */ /* 0x000e24000c1e1100 */
[----:B0-----:R-:W-:-:S05]  /*cbe0*/  PRMT R3, R16, 0x8880, RZ ;  /* 0x0000888010037816 */ /* 0x001fca00000000ff */
[----:B------:R-:W-:-:S07]  /*cbf0*/  IMAD R2, R3, R18, RZ ;  /* 0x0000001203027224 */ /* 0x000fce00078e02ff */
.L_x_433:
[----:B------:R-:W-:Y:S05]  /*cc00*/  BSYNC B1 ;  /* 0x0000000000017941 */ /* 0x000fea0003800000 */
.L_x_432:
[----:B------:R-:W-:Y:S01]  /*cc10*/  @!P5 IMAD R97, R97, R17, R2 ;  /* 0x000000116161d224 */ /* 0x000fe200078e0202 */
[----:B------:R-:W-:Y:S04]  /*cc20*/  BSSY B1, `(.L_x_434) ;  /* 0x0000006000017945 */ /* 0x000fe80003800000 */
[----:B------:R0:W-:Y:S01]  /*cc30*/  @!P5 STG.E.U8 desc[UR36][R6.64+0x91], R97 ;  /* 0x000091610600d986 */ /* 0x0001e2000c101124 */
[----:B------:R-:W-:Y:S05]  /*cc40*/  @P6 BRA `(.L_x_435) ;  /* 0x00000000000c6947 */ /* 0x000fea0003800000 */
[----:B------:R-:W0:Y:S02]  /*cc50*/  LDG.E.U8 R16, desc[UR36][R154.64+0x90] ;  /* 0x000090249a107981 */ /* 0x000e24000c1e1100 */
[----:B0-----:R-:W-:-:S05]  /*cc60*/  PRMT R3, R16, 0x8880, RZ ;  /* 0x0000888010037816 */ /* 0x001fca00000000ff */
[----:B------:R-:W-:-:S07]  /*cc70*/  IMAD R2, R3, R18, RZ ;  /* 0x0000001203027224 */ /* 0x000fce00078e02ff */
.L_x_435:
[----:B------:R-:W-:Y:S05]  /*cc80*/  BSYNC B1 ;  /* 0x0000000000017941 */ /* 0x000fea0003800000 */
.L_x_434:
[----:B0-----:R-:W-:Y:S01]  /*cc90*/  @!P6 IMAD R3, R98, R17, R2 ;  /* 0x000000116203e224 */ /* 0x001fe200078e0202 */
[----:B------:R-:W-:Y:S04]  /*cca0*/  BSSY B1, `(.L_x_436) ;  /* 0x0000006000017945 */ /* 0x000fe80003800000 */
[----:B------:R0:W-:Y:S01]  /*ccb0*/  @!P6 STG.E.U8 desc[UR36][R8.64+0x90], R3 ;  /* 0x000090030800e986 */ /* 0x0001e2000c101124 */
[----:B------:R-:W-:Y:S05]  /*ccc0*/  @P1 BRA `(.L_x_437) ;  /* 0x00000000000c1947 */ /* 0x000fea0003800000 */
[----:B------:R-:W0:Y:S02]  /*ccd0*/  LDG.E.U8 R16, desc[UR36][R154.64+0x91] ;  /* 0x000091249a107981 */ /* 0x000e24000c1e1100 */
[----:B0-----:R-:W-:-:S05]  /*cce0*/  PRMT R3, R16, 0x8880, RZ ;  /* 0x0000888010037816 */ /* 0x001fca00000000ff */
[----:B------:R-:W-:-:S07]  /*ccf0*/  IMAD R2, R3, R18, RZ ;  /* 0x0000001203027224 */ /* 0x000fce00078e02ff */
.L_x_437:
[----:B------:R-:W-:Y:S05]  /*cd00*/  BSYNC B1 ;  /* 0x0000000000017941 */ /* 0x000fea0003800000 */
.L_x_436:
        /* <DEDUP_REMOVED lines=12> */
.L_x_439:
[----:B------:R-:W-:Y:S05]  /*cdd0*/  BSYNC B1 ;  /* 0x0000000000017941 */ /* 0x000fea0003800000 */
.L_x_438:
[----:B0-----:R-:W-:Y:S01]  /*cde0*/  @!P4 IMAD R3, R100, R17, R2 ;  /* 0x000000116403c224 */ /* 0x001fe200078e0202 */
[----:B------:R-:W-:Y:S04]  /*cdf0*/  BSSY B1, `(.L_x_440) ;  /* 0x0000006000017945 */ /* 0x000fe80003800000 */
[----:B------:R0:W-:Y:S01]  /*ce00*/  @!P4 STG.E.U8 desc[UR36][R6.64+0x98], R3 ;  /* 0x000098030600c986 */ /* 0x0001e2000c101124 */
[----:B------:R-:W-:Y:S05]  /*ce10*/  @P3 BRA `(.L_x_441) ;  /* 0x00000000000c3947 */ /* 0x000fea0003800000 */
[----:B------:R-:W0:Y:S02]  /*ce20*/  LDG.E.U8 R16, desc[UR36][R14.64+0x99] ;  /* 0x000099240e107981 */ /* 0x000e24000c1e1100 */
[----:B0-----:R-:W-:-:S05]  /*ce30*/  PRMT R3, R16, 0x8880, RZ ;  /* 0x0000888010037816 */ /* 0x001fca00000000ff */
[----:B------:R-:W-:-:S07]  /*ce40*/  IMAD R2, R3, R18, RZ ;  /* 0x0000001203027224 */ /* 0x000fce00078e02ff */
.L_x_441:
[----:B------:R-:W-:Y:S05]  /*ce50*/  BSYNC B1 ;  /* 0x0000000000017941 */ /* 0x000fea0003800000 */
.L_x_440:
[----:B------:R-:W-:Y:S01]  /*ce60*/  @!P3 IMAD R101, R101, R17, R2 ;  /* 0x000000116565b224 */ /* 0x000fe200078e0202 */
[----:B------:R-:W-:Y:S04]  /*ce70*/  BSSY B1, `(.L_x_442) ;  /* 0x0000006000017945 */ /* 0x000fe80003800000 */
[----:B------:R0:W-:Y:S01]  /*ce80*/  @!P3 STG.E.U8 desc[UR36][R6.64+0x99], R101 ;  /* 0x000099650600b986 */ /* 0x0001e2000c101124 */
[----:B------:R-:W-:Y:S05]  /*ce90*/  @P5 BRA `(.L_x_443) ;  /* 0x00000000000c5947 */ /* 0x000fea0003800000 */
[----:B------:R-:W0:Y:S02]  /*cea0*/  LDG.E.U8 R16, desc[UR36][R154.64+0x98] ;  /* 0x000098249a107981 */ /* 0x000e24000c1e1100 */
[----:B0-----:R-:W-:-:S05]  /*ceb0*/  PRMT R3, R16, 0x8880, RZ ;  /* 0x0000888010037816 */ /* 0x001fca00000000ff */
[----:B------:R-:W-:-:S07]  /*cec0*/  IMAD R2, R3, R18, RZ ;  /* 0x0000001203027224 */ /* 0x000fce00078e02ff */
.L_x_443:
[----:B------:R-:W-:Y:S05]  /*ced0*/  BSYNC B1 ;  /* 0x0000000000017941 */ /* 0x000fea0003800000 */
.L_x_442:
[----:B0-----:R-:W-:Y:S01]  /*cee0*/  @!P5 IMAD R3, R102, R17, R2 ;  /* 0x000000116603d224 */ /* 0x001fe200078e0202 */
[----:B------:R-:W-:Y:S04]  /*cef0*/  BSSY B1, `(.L_x_444) ;  /* 0x0000006000017945 */ /* 0x000fe80003800000 */
[----:B------:R0:W-:Y:S01]  /*cf00*/  @!P5 STG.E.U8 desc[UR36][R8.64+0x98], R3 ;  /* 0x000098030800d986 */ /* 0x0001e2000c101124 */
[----:B------:R-:W-:Y:S05]  /*cf10*/  @P6 BRA `(.L_x_445) ;  /* 0x00000000000c6947 */ /* 0x000fea0003800000 */
[----:B------:R-:W0:Y:S02]  /*cf20*/  LDG.E.U8 R16, desc[UR36][R154.64+0x99] ;  /* 0x000099249a107981 */ /* 0x000e24000c1e1100 */
[----:B0-----:R-:W-:-:S05]  /*cf30*/  PRMT R3, R16, 0x8880, RZ ;  /* 0x0000888010037816 */ /* 0x001fca00000000ff */
[----:B------:R-:W-:-:S07]  /*cf40*/  IMAD R2, R3, R18, RZ ;  /* 0x0000001203027224 */ /* 0x000fce00078e02ff */
.L_x_445:
[----:B------:R-:W-:Y:S05]  /*cf50*/  BSYNC B1 ;  /* 0x0000000000017941 */ /* 0x000fea0003800000 */
.L_x_444:
[----:B------:R-:W-:Y:S01]  /*cf60*/  @!P6 IMAD R103, R103, R17, R2 ;  /* 0x000000116767e224 */ /* 0x000fe200078e0202 */
[----:B------:R-:W-:Y:S04]  /*cf70*/  BSSY B1, `(.L_x_446) ;  /* 0x0000006000017945 */ /* 0x000fe80003800000 */
[----:B------:R0:W-:Y:S01]  /*cf80*/  @!P6 STG.E.U8 desc[UR36][R8.64+0x99], R103 ;  /* 0x000099670800e986 */ /* 0x0001e2000c101124 */
[----:B------:R-:W-:Y:S05]  /*cf90*/  @P1 BRA `(.L_x_447) ;  /* 0x00000000000c1947 */ /* 0x000fea0003800000 */
[----:B------:R-:W0:Y:S02]  /*cfa0*/  LDG.E.U8 R16, desc[UR36][R14.64+0xa0] ;  /* 0x0000a0240e107981 */ /* 0x000e24000c1e1100 */
[----:B0-----:R-:W-:-:S05]  /*cfb0*/  PRMT R3, R16, 0x8880, RZ ;  /* 0x0000888010037816 */ /* 0x001fca00000000ff */
[----:B------:R-:W-:-:S07]  /*cfc0*/  IMAD R2, R3, R18, RZ ;  /* 0x0000001203027224 */ /* 0x000fce00078e02ff */
.L_x_447:
[----:B------:R-:W-:Y:S05]  /*cfd0*/  BSYNC B1 ;  /* 0x0000000000017941 */ /* 0x000fea0003800000 */
.L_x_446:
        /* <DEDUP_REMOVED lines=12> */
.L_x_449:
[----:B------:R-:W-:Y:S05]  /*d0a0*/  BSYNC B1 ;  /* 0x0000000000017941 */ /* 0x000fea0003800000 */
.L_x_448:
[----:B------:R-:W-:Y:S01]  /*d0b0*/  @!P4 IMAD R105, R105, R17, R2 ;  /* 0x000000116969c224 */ /* 0x000fe200078e0202 */
[----:B------:R-:W-:Y:S04]  /*d0c0*/  BSSY B1, `(.L_x_450) ;  /* 0x0000006000017945 */ /* 0x000fe80003800000 */
[----:B------:R0:W-:Y:S01]  /*d0d0*/  @!P4 STG.E.U8 desc[UR36][R6.64+0xa1], R105 ;  /* 0x0000a1690600c986 */ /* 0x0001e2000c101124 */
[----:B------:R-:W-:Y:S05]  /*d0e0*/  @P3 BRA `(.L_x_451) ;  /* 0x00000000000c3947 */ /* 0x000fea0003800000 */
[----:B------:R-:W0:Y:S02]  /*d0f0*/  LDG.E.U8 R16, desc[UR36][R154.64+0xa0] ;  /* 0x0000a0249a107981 */ /* 0x000e24000c1e1100 */
[----:B0-----:R-:W-:-:S05]  /*d100*/  PRMT R3, R16, 0x8880, RZ ;  /* 0x0000888010037816 */ /* 0x001fca00000000ff */
[----:B------:R-:W-:-:S07]  /*d110*/  IMAD R2, R3, R18, RZ ;  /* 0x0000001203027224 */ /* 0x000fce00078e02ff */
.L_x_451:
[----:B------:R-:W-:Y:S05]  /*d120*/  BSYNC B1 ;  /* 0x0000000000017941 */ /* 0x000fea0003800000 */
.L_x_450:
[----:B0-----:R-:W-:Y:S01]  /*d130*/  @!P3 IMAD R3, R106, R17, R2 ;  /* 0x000000116a03b224 */ /* 0x001fe200078e0202 */
[----:B------:R-:W-:Y:S04]  /*d140*/  BSSY B1, `(.L_x_452) ;  /* 0x0000006000017945 */ /* 0x000fe80003800000 */
[----:B------:R0:W-:Y:S01]  /*d150*/  @!P3 STG.E.U8 desc[UR36][R8.64+0xa0], R3 ;  /* 0x0000a0030800b986 */ /* 0x0001e2000c101124 */
[----:B------:R-:W-:Y:S05]  /*d160*/  @P5 BRA `(.L_x_453) ;  /* 0x00000000000c5947 */ /* 0x000fea0003800000 */
[----:B------:R-:W0:Y:S02]  /*d170*/  LDG.E.U8 R16, desc[UR36][R154.64+0xa1] ;  /* 0x0000a1249a107981 */ /* 0x000e24000c1e1100 */
[----:B0-----:R-:W-:-:S05]  /*d180*/  PRMT R3, R16, 0x8880, RZ ;  /* 0x0000888010037816 */ /* 0x001fca00000000ff */
[----:B------:R-:W-:-:S07]  /*d190*/  IMAD R2, R3, R18, RZ ;  /* 0x0000001203027224 */ /* 0x000fce00078e02ff */
.L_x_453:
[----:B------:R-:W-:Y:S05]  /*d1a0*/  BSYNC B1 ;  /* 0x0000000000017941 */ /* 0x000fea0003800000 */
.L_x_452:
[----:B------:R-:W-:Y:S01]  /*d1b0*/  @!P5 IMAD R107, R107, R17, R2 ;  /* 0x000000116b6bd224 */ /* 0x000fe200078e0202 */
[----:B------:R-:W-:Y:S04]  /*d1c0*/  BSSY B1, `(.L_x_454) ;  /* 0x0000006000017945 */ /* 0x000fe80003800000 */
[----:B------:R0:W-:Y:S01]  /*d1d0*/  @!P5 STG.E.U8 desc[UR36][R8.64+0xa1], R107 ;  /* 0x0000a16b0800d986 */ /* 0x0001e2000c101124 */
[----:B------:R-:W-:Y:S05]  /*d1e0*/  @P6 BRA `(.L_x_455) ;  /* 0x00000000000c6947 */ /* 0x000fea0003800000 */
[----:B------:R-:W0:Y:S02]  /*d1f0*/  LDG.E.U8 R16, desc[UR36][R14.64+0xa8] ;  /* 0x0000a8240e107981 */ /* 0x000e24000c1e1100 */
[----:B0-----:R-:W-:-:S05]  /*d200*/  PRMT R3, R16, 0x8880, RZ ;  /* 0x0000888010037816 */ /* 0x001fca00000000ff */
[----:B------:R-:W-:-:S07]  /*d210*/  IMAD R2, R3, R18, RZ ;  /* 0x0000001203027224 */ /* 0x000fce00078e02ff */
.L_x_455:
[----:B------:R-:W-:Y:S05]  /*d220*/  BSYNC B1 ;  /* 0x0000000000017941 */ /* 0x000fea0003800000 */
.L_x_454:
[----:B0-----:R-:W-:Y:S01]  /*d230*/  @!P6 IMAD R3, R108, R17, R2 ;  /* 0x000000116c03e224 */ /* 0x001fe200078e0202 */
[----:B------:R-:W-:Y:S04]  /*d240*/  BSSY B1, `(.L_x_456) ;  /* 0x0000006000017945 */ /* 0x000fe80003800000 */
[----:B------:R0:W-:Y:S01]  /*d250*/  @!P6 STG.E.U8 desc[UR36][R6.64+0xa8], R3 ;  /* 0x0000a8030600e986 */ /* 0x0001e2000c101124 */
[----:B------:R-:W-:Y:S05]  /*d260*/  @P1 BRA `(.L_x_457) ;  /* 0x00000000000c1947 */ /* 0x000fea0003800000 */
[----:B------:R-:W0:Y:S02]  /*d270*/  LDG.E.U8 R16, desc[UR36][R14.64+0xa9] ;  /* 0x0000a9240e107981 */ /* 0x000e24000c1e1100 */
[----:B0-----:R-:W-:-:S05]  /*d280*/  PRMT R3, R16, 0x8880, RZ ;  /* 0x0000888010037816 */ /* 0x001fca00000000ff */
[----:B------:R-:W-:-:S07]  /*d290*/  IMAD R2, R3, R18, RZ ;  /* 0x0000001203027224 */ /* 0x000fce00078e02ff */
.L_x_457:
[----:B------:R-:W-:Y:S05]  /*d2a0*/  BSYNC B1 ;  /* 0x0000000000017941 */ /* 0x000fea0003800000 */
.L_x_456:
        /* <DEDUP_REMOVED lines=12> */
.L_x_459:
[----:B------:R-:W-:Y:S05]  /*d370*/  BSYNC B1 ;  /* 0x0000000000017941 */ /* 0x000fea0003800000 */
.L_x_458:
[----:B0-----:R-:W-:Y:S01]  /*d380*/  @!P4 IMAD R3, R110, R17, R2 ;  /* 0x000000116e03c224 */ /* 0x001fe200078e0202 */
[----:B------:R-:W-:Y:S04]  /*d390*/  BSSY B1, `(.L_x_460) ;  /* 0x0000006000017945 */ /* 0x000fe80003800000 */
[----:B------:R0:W-:Y:S01]  /*d3a0*/  @!P4 STG.E.U8 desc[UR36][R8.64+0xa8], R3 ;  /* 0x0000a8030800c986 */ /* 0x0001e2000c101124 */
[----:B------:R-:W-:Y:S05]  /*d3b0*/  @P3 BRA `(.L_x_461) ;  /* 0x00000000000c3947 */ /* 0x000fea0003800000 */
[----:B------:R-:W0:Y:S02]  /*d3c0*/  LDG.E.U8 R16, desc[UR36][R154.64+0xa9] ;  /* 0x0000a9249a107981 */ /* 0x000e24000c1e1100 */
[----:B0-----:R-:W-:-:S05]  /*d3d0*/  PRMT R3, R16, 0x8880, RZ ;  /* 0x0000888010037816 */ /* 0x001fca00000000ff */
[----:B------:R-:W-:-:S07]  /*d3e0*/  IMAD R2, R3, R18, RZ ;  /* 0x0000001203027224 */ /* 0x000fce00078e02ff */
.L_x_461:
[----:B------:R-:W-:Y:S05]  /*d3f0*/  BSYNC B1 ;  /* 0x0000000000017941 */ /* 0x000fea0003800000 */
.L_x_460:
[----:B------:R-:W-:Y:S01]  /*d400*/  @!P3 IMAD R111, R111, R17, R2 ;  /* 0x000000116f6fb224 */ /* 0x000fe200078e0202 */
[----:B------:R-:W-:Y:S04]  /*d410*/  BSSY B1, `(.L_x_462) ;  /* 0x0000006000017945 */ /* 0x000fe80003800000 */
[----:B------:R0:W-:Y:S01]  /*d420*/  @!P3 STG.E.U8 desc[UR36][R8.64+0xa9], R111 ;  /* 0x0000a96f0800b986 */ /* 0x0001e2000c101124 */
[----:B------:R-:W-:Y:S05]  /*d430*/  @P5 BRA `(.L_x_463) ;  /* 0x00000000000c5947 */ /* 0x000fea0003800000 */
[----:B------:R-:W0:Y:S02]  /*d440*/  LDG.E.U8 R16, desc[UR36][R14.64+0xb0] ;  /* 0x0000b0240e107981 */ /* 0x000e24000c1e1100 */
[----:B0-----:R-:W-:-:S05]  /*d450*/  PRMT R3, R16, 0x8880, RZ ;  /* 0x0000888010037816 */ /* 0x001fca00000000ff */
[----:B------:R-:W-:-:S07]  /*d460*/  IMAD R2, R3, R18, RZ ;  /* 0x0000001203027224 */ /* 0x000fce00078e02ff */
.L_x_463:
[----:B------:R-:W-:Y:S05]  /*d470*/  BSYNC B1 ;  /* 0x0000000000017941 */ /* 0x000fea0003800000 */
.L_x_462:
[----:B0-----:R-:W-:Y:S01]  /*d480*/  @!P5 IMAD R3, R112, R17, R2 ;  /* 0x000000117003d224 */ /* 0x001fe200078e0202 */
[----:B------:R-:W-:Y:S04]  /*d490*/  BSSY B1, `(.L_x_464) ;  /* 0x0000006000017945 */ /* 0x000fe80003800000 */
[----:B------:R0:W-:Y:S01]  /*d4a0*/  @!P5 STG.E.U8 desc[UR36][R6.64+0xb0], R3 ;  /* 0x0000b0030600d986 */ /* 0x0001e2000c101124 */
[----:B------:R-:W-:Y:S05]  /*d4b0*/  @P6 BRA `(.L_x_465) ;  /* 0x00000000000c6947 */ /* 0x000fea0003800000 */
[----:B------:R-:W0:Y:S02]  /*d4c0*/  LDG.E.U8 R16, desc[UR36][R14.64+0xb1] ;  /* 0x0000b1240e107981 */ /* 0x000e24000c1e1100 */
[----:B0-----:R-:W-:-:S05]  /*d4d0*/  PRMT R3, R16, 0x8880, RZ ;  /* 0x0000888010037816 */ /* 0x001fca00000000ff */
[----:B------:R-:W-:-:S07]  /*d4e0*/  IMAD R2, R3, R18, RZ ;  /* 0x0000001203027224 */ /* 0x000fce00078e02ff */
.L_x_465:
[----:B------:R-:W-:Y:S05]  /*d4f0*/  BSYNC B1 ;  /* 0x0000000000017941 */ /* 0x000fea0003800000 */
.L_x_464:
[----:B------:R-:W-:Y:S01]  /*d500*/  @!P6 IMAD R113, R113, R17, R2 ;  /* 0x000000117171e224 */ /* 0x000fe200078e0202 */
[----:B------:R-:W-:Y:S04]  /*d510*/  BSSY B1, `(.L_x_466) ;  /* 0x0000006000017945 */ /* 0x000fe80003800000 */
[----:B------:R0:W-:Y:S01]  /*d520*/  @!P6 STG.E.U8 desc[UR36][R6.64+0xb1], R113 ;  /* 0x0000b1710600e986 */ /* 0x0001e2000c101124 */
[----:B------:R-:W-:Y:S05]  /*d530*/  @P1 BRA `(.L_x_467) ;  /* 0x00000000000c1947 */ /* 0x000fea0003800000 */
[----:B------:R-:W0:Y:S02]  /*d540*/  LDG.E.U8 R16, desc[UR36][R154.64+0xb0] ;  /* 0x0000b0249a107981 */ /* 0x000e24000c1e1100 */
[----:B0-----:R-:W-:-:S05]  /*d550*/  PRMT R3, R16, 0x8880, RZ ;  /* 0x0000888010037816 */ /* 0x001fca00000000ff */
[----:B------:R-:W-:-:S07]  /*d560*/  IMAD R2, R3, R18, RZ ;  /* 0x0000001203027224 */ /* 0x000fce00078e02ff */
.L_x_467:
[----:B------:R-:W-:Y:S05]  /*d570*/  BSYNC B1 ;  /* 0x0000000000017941 */ /* 0x000fea0003800000 */
.L_x_466:
        /* <DEDUP_REMOVED lines=12> */
.L_x_469:
[----:B------:R-:W-:Y:S05]  /*d640*/  BSYNC B1 ;  /* 0x0000000000017941 */ /* 0x000fea0003800000 */
.L_x_468:
[----:B------:R-:W-:Y:S01]  /*d650*/  @!P4 IMAD R115, R115, R17, R2 ;  /* 0x000000117373c224 */ /* 0x000fe200078e0202 */
[----:B------:R-:W-:Y:S04]  /*d660*/  BSSY B1, `(.L_x_470) ;  /* 0x0000006000017945 */ /* 0x000fe80003800000 */
[----:B------:R0:W-:Y:S01]  /*d670*/  @!P4 STG.E.U8 desc[UR36][R8.64+0xb1], R115 ;  /* 0x0000b1730800c986 */ /* 0x0001e2000c101124 */
[----:B------:R-:W-:Y:S05]  /*d680*/  @P3 BRA `(.L_x_471) ;  /* 0x00000000000c3947 */ /* 0x000fea0003800000 */
[----:B------:R-:W0:Y:S02]  /*d690*/  LDG.E.U8 R16, desc[UR36][R14.64+0xb8] ;  /* 0x0000b8240e107981 */ /* 0x000e24000c1e1100 */
[----:B0-----:R-:W-:-:S05]  /*d6a0*/  PRMT R3, R16, 0x8880, RZ ;  /* 0x0000888010037816 */ /* 0x001fca00000000ff */
[----:B------:R-:W-:-:S07]  /*d6b0*/  IMAD R2, R3, R18, RZ ;  /* 0x0000001203027224 */ /* 0x000fce00078e02ff */
.L_x_471:
[----:B------:R-:W-:Y:S05]  /*d6c0*/  BSYNC B1 ;  /* 0x0000000000017941 */ /* 0x000fea0003800000 */
.L_x_470:
[----:B0-----:R-:W-:Y:S01]  /*d6d0*/  @!P3 IMAD R3, R116, R17, R2 ;  /* 0x000000117403b224 */ /* 0x001fe200078e0202 */
[----:B------:R-:W-:Y:S04]  /*d6e0*/  BSSY B1, `(.L_x_472) ;  /* 0x0000006000017945 */ /* 0x000fe80003800000 */
[----:B------:R0:W-:Y:S01]  /*d6f0*/  @!P3 STG.E.U8 desc[UR36][R6.64+0xb8], R3 ;  /* 0x0000b8030600b986 */ /* 0x0001e2000c101124 */
[----:B------:R-:W-:Y:S05]  /*d700*/  @P5 BRA `(.L_x_473) ;  /* 0x00000000000c5947 */ /* 0x000fea0003800000 */
[----:B------:R-:W0:Y:S02]  /*d710*/  LDG.E.U8 R16, desc[UR36][R14.64+0xb9] ;  /* 0x0000b9240e107981 */ /* 0x000e24000c1e1100 */
[----:B0-----:R-:W-:-:S05]  /*d720*/  PRMT R3, R16, 0x8880, RZ ;  /* 0x0000888010037816 */ /* 0x001fca00000000ff */
[----:B------:R-:W-:-:S07]  /*d730*/  IMAD R2, R3, R18, RZ ;  /* 0x0000001203027224 */ /* 0x000fce00078e02ff */
.L_x_473:
[----:B------:R-:W-:Y:S05]  /*d740*/  BSYNC B1 ;  /* 0x0000000000017941 */ /* 0x000fea0003800000 */
.L_x_472:
[----:B------:R-:W-:Y:S01]  /*d750*/  @!P5 IMAD R117, R117, R17, R2 ;  /* 0x000000117575d224 */ /* 0x000fe200078e0202 */
[----:B------:R-:W-:Y:S04]  /*d760*/  BSSY B1, `(.L_x_474) ;  /* 0x0000006000017945 */ /* 0x000fe80003800000 */
[----:B------:R0:W-:Y:S01]  /*d770*/  @!P5 STG.E.U8 desc[UR36][R6.64+0xb9], R117 ;  /* 0x0000b9750600d986 */ /* 0x0001e2000c101124 */
[----:B------:R-:W-:Y:S05]  /*d780*/  @P6 BRA `(.L_x_475) ;  /* 0x00000000000c6947 */ /* 0x000fea0003800000 */
[----:B------:R-:W0:Y:S02]  /*d790*/  LDG.E.U8 R16, desc[UR36][R154.64+0xb8] ;  /* 0x0000b8249a107981 */ /* 0x000e24000c1e1100 */
[----:B0-----:R-:W-:-:S05]  /*d7a0*/  PRMT R3, R16, 0x8880, RZ ;  /* 0x0000888010037816 */ /* 0x001fca00000000ff */
[----:B------:R-:W-:-:S07]  /*d7b0*/  IMAD R2, R3, R18, RZ ;  /* 0x0000001203027224 */ /* 0x000fce00078e02ff */
.L_x_475:
[----:B------:R-:W-:Y:S05]  /*d7c0*/  BSYNC B1 ;  /* 0x0000000000017941 */ /* 0x000fea0003800000 */
.L_x_474:
[----:B0-----:R-:W-:Y:S01]  /*d7d0*/  @!P6 IMAD R3, R118, R17, R2 ;  /* 0x000000117603e224 */ /* 0x001fe200078e0202 */
[----:B------:R-:W-:Y:S04]  /*d7e0*/  BSSY B1, `(.L_x_476) ;  /* 0x0000006000017945 */ /* 0x000fe80003800000 */
[----:B------:R0:W-:Y:S01]  /*d7f0*/  @!P6 STG.E.U8 desc[UR36][R8.64+0xb8], R3 ;  /* 0x0000b8030800e986 */ /* 0x0001e2000c101124 */
[----:B------:R-:W-:Y:S05]  /*d800*/  @P1 BRA `(.L_x_477) ;  /* 0x00000000000c1947 */ /* 0x000fea0003800000 */
[----:B------:R-:W0:Y:S02]  /*d810*/  LDG.E.U8 R16, desc[UR36][R154.64+0xb9] ;  /* 0x0000b9249a107981 */ /* 0x000e24000c1e1100 */
[----:B0-----:R-:W-:-:S05]  /*d820*/  PRMT R3, R16, 0x8880, RZ ;  /* 0x0000888010037816 */ /* 0x001fca00000000ff */
[----:B------:R-:W-:-:S07]  /*d830*/  IMAD R2, R3, R18, RZ ;  /* 0x0000001203027224 */ /* 0x000fce00078e02ff */
.L_x_477:
[----:B------:R-:W-:Y:S05]  /*d840*/  BSYNC B1 ;  /* 0x0000000000017941 */ /* 0x000fea0003800000 */
.L_x_476:
        /* <DEDUP_REMOVED lines=12> */
.L_x_479:
[----:B------:R-:W-:Y:S05]  /*d910*/  BSYNC B1 ;  /* 0x0000000000017941 */ /* 0x000fea0003800000 */
.L_x_478:
[----:B0-----:R-:W-:Y:S01]  /*d920*/  @!P4 IMAD R3, R120, R17, R2 ;  /* 0x000000117803c224 */ /* 0x001fe200078e0202 */
[----:B------:R-:W-:Y:S04]  /*d930*/  BSSY B1, `(.L_x_480) ;  /* 0x0000006000017945 */ /* 0x000fe80003800000 */
[----:B------:R0:W-:Y:S01]  /*d940*/  @!P4 STG.E.U8 desc[UR36][R6.64+0xc0], R3 ;  /* 0x0000c0030600c986 */ /* 0x0001e2000c101124 */
[----:B------:R-:W-:Y:S05]  /*d950*/  @P3 BRA `(.L_x_481) ;  /* 0x00000000000c3947 */ /* 0x000fea0003800000 */
[----:B------:R-:W0:Y:S02]  /*d960*/  LDG.E.U8 R16, desc[UR36][R14.64+0xc1] ;  /* 0x0000c1240e107981 */ /* 0x000e24000c1e1100 */
[----:B0-----:R-:W-:-:S05]  /*d970*/  PRMT R3, R16, 0x8880, RZ ;  /* 0x0000888010037816 */ /* 0x001fca00000000ff */
[----:B------:R-:W-:-:S07]  /*d980*/  IMAD R2, R3, R18, RZ ;  /* 0x0000001203027224 */ /* 0x000fce00078e02ff */
.L_x_481:
[----:B------:R-:W-:Y:S05]  /*d990*/  BSYNC B1 ;  /* 0x0000000000017941 */ /* 0x000fea0003800000 */
.L_x_480:
[----:B------:R-:W-:Y:S01]  /*d9a0*/  @!P3 IMAD R121, R121, R17, R2 ;  /* 0x000000117979b224 */ /* 0x000fe200078e0202 */
[----:B------:R-:W-:Y:S04]  /*d9b0*/  BSSY B1, `(.L_x_482) ;  /* 0x0000006000017945 */ /* 0x000fe80003800000 */
[----:B------:R0:W-:Y:S01]  /*d9c0*/  @!P3 STG.E.U8 desc[UR36][R6.64+0xc1], R121 ;  /* 0x0000c1790600b986 */ /* 0x0001e2000c101124 */
[----:B------:R-:W-:Y:S05]  /*d9d0*/  @P5 BRA `(.L_x_483) ;  /* 0x00000000000c5947 */ /* 0x000fea0003800000 */
[----:B------:R-:W0:Y:S02]  /*d9e0*/  LDG.E.U8 R16, desc[UR36][R154.64+0xc0] ;  /* 0x0000c0249a107981 */ /* 0x000e24000c1e1100 */
[----:B0-----:R-:W-:-:S05]  /*d9f0*/  PRMT R3, R16, 0x8880, RZ ;  /* 0x0000888010037816 */ /* 0x001fca00000000ff */
[----:B------:R-:W-:-:S07]  /*da00*/  IMAD R2, R3, R18, RZ ;  /* 0x0000001203027224 */ /* 0x000fce00078e02ff */
.L_x_483:
[----:B------:R-:W-:Y:S05]  /*da10*/  BSYNC B1 ;  /* 0x0000000000017941 */ /* 0x000fea0003800000 */
.L_x_482:
[----:B0-----:R-:W-:Y:S01]  /*da20*/  @!P5 IMAD R3, R122, R17, R2 ;  /* 0x000000117a03d224 */ /* 0x001fe200078e0202 */
[----:B------:R-:W-:Y:S04]  /*da30*/  BSSY B1, `(.L_x_484) ;  /* 0x0000006000017945 */ /* 0x000fe80003800000 */
[----:B------:R0:W-:Y:S01]  /*da40*/  @!P5 STG.E.U8 desc[UR36][R8.64+0xc0], R3 ;  /* 0x0000c0030800d986 */ /* 0x0001e2000c101124 */
[----:B------:R-:W-:Y:S05]  /*da50*/  @P6 BRA `(.L_x_485) ;  /* 0x00000000000c6947 */ /* 0x000fea0003800000 */
[----:B------:R-:W0:Y:S02]  /*da60*/  LDG.E.U8 R16, desc[UR36][R154.64+0xc1] ;  /* 0x0000c1249a107981 */ /* 0x000e24000c1e1100 */
[----:B0-----:R-:W-:-:S05]  /*da70*/  PRMT R3, R16, 0x8880, RZ ;  /* 0x0000888010037816 */ /* 0x001fca00000000ff */
[----:B------:R-:W-:-:S07]  /*da80*/  IMAD R2, R3, R18, RZ ;  /* 0x0000001203027224 */ /* 0x000fce00078e02ff */
.L_x_485:
[----:B------:R-:W-:Y:S05]  /*da90*/  BSYNC B1 ;  /* 0x0000000000017941 */ /* 0x000fea0003800000 */
.L_x_484:
[----:B------:R-:W-:Y:S01]  /*daa0*/  @!P6 IMAD R123, R123, R17, R2 ;  /* 0x000000117b7be224 */ /* 0x000fe200078e0202 */
[----:B------:R-:W-:Y:S04]  /*dab0*/  BSSY B1, `(.L_x_486) ;  /* 0x0000006000017945 */ /* 0x000fe80003800000 */
[----:B------:R0:W-:Y:S01]  /*dac0*/  @!P6 STG.E.U8 desc[UR36][R8.64+0xc1], R123 ;  /* 0x0000c17b0800e986 */ /* 0x0001e2000c101124 */
[----:B------:R-:W-:Y:S05]  /*dad0*/  @P1 BRA `(.L_x_487) ;  /* 0x00000000000c1947 */ /* 0x000fea0003800000 */
[----:B------:R-:W0:Y:S02]  /*dae0*/  LDG.E.U8 R16, desc[UR36][R14.64+0xc8] ;  /* 0x0000c8240e107981 */ /* 0x000e24000c1e1100 */
[----:B0-----:R-:W-:-:S05]  /*daf0*/  PRMT R3, R16, 0x8880, RZ ;  /* 0x0000888010037816 */ /* 0x001fca00000000ff */
[----:B------:R-:W-:-:S07]  /*db00*/  IMAD R2, R3, R18, RZ ;  /* 0x0000001203027224 */ /* 0x000fce00078e02ff */
.L_x_487:
[----:B------:R-:W-:Y:S05]  /*db10*/  BSYNC B1 ;  /* 0x0000000000017941 */ /* 0x000fea0003800000 */
.L_x_486:
        /* <DEDUP_REMOVED lines=12> */
.L_x_489:
[----:B------:R-:W-:Y:S05]  /*dbe0*/  BSYNC B1 ;  /* 0x0000000000017941 */ /* 0x000fea0003800000 */
.L_x_488:
[----:B------:R-:W-:Y:S01]  /*dbf0*/  @!P4 IMAD R125, R125, R17, R2 ;  /* 0x000000117d7dc224 */ /* 0x000fe200078e0202 */
[----:B------:R-:W-:Y:S04]  /*dc00*/  BSSY B1, `(.L_x_490) ;  /* 0x0000006000017945 */ /* 0x000fe80003800000 */
[----:B------:R0:W-:Y:S01]  /*dc10*/  @!P4 STG.E.U8 desc[UR36][R6.64+0xc9], R125 ;  /* 0x0000c97d0600c986 */ /* 0x0001e2000c101124 */
[----:B------:R-:W-:Y:S05]  /*dc20*/  @P3 BRA `(.L_x_491) ;  /* 0x00000000000c3947 */ /* 0x000fea0003800000 */
[----:B------:R-:W0:Y:S02]  /*dc30*/  LDG.E.U8 R16, desc[UR36][R154.64+0xc8] ;  /* 0x0000c8249a107981 */ /* 0x000e24000c1e1100 */
[----:B0-----:R-:W-:-:S05]  /*dc40*/  PRMT R3, R16, 0x8880, RZ ;  /* 0x0000888010037816 */ /* 0x001fca00000000ff */
[----:B------:R-:W-:-:S07]  /*dc50*/  IMAD R2, R3, R18, RZ ;  /* 0x0000001203027224 */ /* 0x000fce00078e02ff */
.L_x_491:
[----:B------:R-:W-:Y:S05]  /*dc60*/  BSYNC B1 ;  /* 0x0000000000017941 */ /* 0x000fea0003800000 */
.L_x_490:
[----:B0-----:R-:W-:Y:S01]  /*dc70*/  @!P3 IMAD R3, R126, R17, R2 ;  /* 0x000000117e03b224 */ /* 0x001fe200078e0202 */
[----:B------:R-:W-:Y:S04]  /*dc80*/  BSSY B1, `(.L_x_492) ;  /* 0x0000006000017945 */ /* 0x000fe80003800000 */
[----:B------:R0:W-:Y:S01]  /*dc90*/  @!P3 STG.E.U8 desc[UR36][R8.64+0xc8], R3 ;  /* 0x0000c8030800b986 */ /* 0x0001e2000c101124 */
[----:B------:R-:W-:Y:S05]  /*dca0*/  @P5 BRA `(.L_x_493) ;  /* 0x00000000000c5947 */ /* 0x000fea0003800000 */
[----:B------:R-:W0:Y:S02]  /*dcb0*/  LDG.E.U8 R16, desc[UR36][R154.64+0xc9] ;  /* 0x0000c9249a107981 */ /* 0x000e24000c1e1100 */
[----:B0-----:R-:W-:-:S05]  /*dcc0*/  PRMT R3, R16, 0x8880, RZ ;  /* 0x0000888010037816 */ /* 0x001fca00000000ff */
[----:B------:R-:W-:-:S07]  /*dcd0*/  IMAD R2, R3, R18, RZ ;  /* 0x0000001203027224 */ /* 0x000fce00078e02ff */
.L_x_493:
[----:B------:R-:W-:Y:S05]  /*dce0*/  BSYNC B1 ;  /* 0x0000000000017941 */ /* 0x000fea0003800000 */
.L_x_492:
[----:B------:R-:W-:Y:S01]  /*dcf0*/  @!P5 IMAD R127, R127, R17, R2 ;  /* 0x000000117f7fd224 */ /* 0x000fe200078e0202 */
[----:B------:R-:W-:Y:S04]  /*dd00*/  BSSY B1, `(.L_x_494) ;  /* 0x0000006000017945 */ /* 0x000fe80003800000 */
[----:B------:R0:W-:Y:S01]  /*dd10*/  @!P5 STG.E.U8 desc[UR36][R8.64+0xc9], R127 ;  /* 0x0000c97f0800d986 */ /* 0x0001e2000c101124 */
[----:B------:R-:W-:Y:S05]  /*dd20*/  @P6 BRA `(.L_x_495) ;  /* 0x00000000000c6947 */ /* 0x000fea0003800000 */
[----:B------:R-:W0:Y:S02]  /*dd30*/  LDG.E.U8 R16, desc[UR36][R14.64+0xd0] ;  /* 0x0000d0240e107981 */ /* 0x000e24000c1e1100 */
[----:B0-----:R-:W-:-:S05]  /*dd40*/  PRMT R3, R16, 0x8880, RZ ;  /* 0x0000888010037816 */ /* 0x001fca00000000ff */
[----:B------:R-:W-:-:S07]  /*dd50*/  IMAD R2, R3, R18, RZ ;  /* 0x0000001203027224 */ /* 0x000fce00078e02ff */
.L_x_495:
[----:B------:R-:W-:Y:S05]  /*dd60*/  BSYNC B1 ;  /* 0x0000000000017941 */ /* 0x000fea0003800000 */
.L_x_494:
[----:B0-----:R-:W-:Y:S01]  /*dd70*/  @!P6 IMAD R3, R128, R17, R2 ;  /* 0x000000118003e224 */ /* 0x001fe200078e0202 */
[----:B------:R-:W-:Y:S04]  /*dd80*/  BSSY B1, `(.L_x_496) ;  /* 0x0000006000017945 */ /* 0x000fe80003800000 */
[----:B------:R0:W-:Y:S01]  /*dd90*/  @!P6 STG.E.U8 desc[UR36][R6.64+0xd0], R3 ;  /* 0x0000d0030600e986 */ /* 0x0001e2000c101124 */
[----:B------:R-:W-:Y:S05]  /*dda0*/  @P1 BRA `(.L_x_497) ;  /* 0x00000000000c1947 */ /* 0x000fea0003800000 */
[----:B------:R-:W0:Y:S02]  /*ddb0*/  LDG.E.U8 R16, desc[UR36][R14.64+0xd1] ;  /* 0x0000d1240e107981 */ /* 0x000e24000c1e1100 */
[----:B0-----:R-:W-:-:S05]  /*ddc0*/  PRMT R3, R16, 0x8880, RZ ;  /* 0x0000888010037816 */ /* 0x001fca00000000ff */
[----:B------:R-:W-:-:S07]  /*ddd0*/  IMAD R2, R3, R18, RZ ;  /* 0x0000001203027224 */ /* 0x000fce00078e02ff */
.L_x_497:
[----:B------:R-:W-:Y:S05]  /*dde0*/  BSYNC B1 ;  /* 0x0000000000017941 */ /* 0x000fea0003800000 */
.L_x_496:
        /* <DEDUP_REMOVED lines=12> */
.L_x_499:
[----:B------:R-:W-:Y:S05]  /*deb0*/  BSYNC B1 ;  /* 0x0000000000017941 */ /* 0x000fea0003800000 */
.L_x_498:
[----:B0-----:R-:W-:Y:S01]  /*dec0*/  @!P4 IMAD R3, R130, R17, R2 ;  /* 0x000000118203c224 */ /* 0x001fe200078e0202 */
[----:B------:R-:W-:Y:S04]  /*ded0*/  BSSY B1, `(.L_x_500) ;  /* 0x0000006000017945 */ /* 0x000fe80003800000 */
[----:B------:R0:W-:Y:S01]  /*dee0*/  @!P4 STG.E.U8 desc[UR36][R8.64+0xd0], R3 ;  /* 0x0000d0030800c986 */ /* 0x0001e2000c101124 */
[----:B------:R-:W-:Y:S05]  /*def0*/  @P3 BRA `(.L_x_501) ;  /* 0x00000000000c3947 */ /* 0x000fea0003800000 */
[----:B------:R-:W0:Y:S02]  /*df00*/  LDG.E.U8 R16, desc[UR36][R154.64+0xd1] ;  /* 0x0000d1249a107981 */ /* 0x000e24000c1e1100 */
[----:B0-----:R-:W-:-:S05]  /*df10*/  PRMT R3, R16, 0x8880, RZ ;  /* 0x0000888010037816 */ /* 0x001fca00000000ff */
[----:B------:R-:W-:-:S07]  /*df20*/  IMAD R2, R3, R18, RZ ;  /* 0x0000001203027224 */ /* 0x000fce00078e02ff */
.L_x_501:
[----:B------:R-:W-:Y:S05]  /*df30*/  BSYNC B1 ;  /* 0x0000000000017941 */ /* 0x000fea0003800000 */
.L_x_500:
[----:B------:R-:W-:Y:S01]  /*df40*/  @!P3 IMAD R131, R131, R17, R2 ;  /* 0x000000118383b224 */ /* 0x000fe200078e0202 */
[----:B------:R-:W-:Y:S04]  /*df50*/  BSSY B1, `(.L_x_502) ;  /* 0x0000006000017945 */ /* 0x000fe80003800000 */
[----:B------:R0:W-:Y:S01]  /*df60*/  @!P3 STG.E.U8 desc[UR36][R8.64+0xd1], R131 ;  /* 0x0000d1830800b986 */ /* 0x0001e2000c101124 */
[----:B------:R-:W-:Y:S05]  /*df70*/  @P5 BRA `(.L_x_503) ;  /* 0x00000000000c5947 */ /* 0x000fea0003800000 */
[----:B------:R-:W0:Y:S02]  /*df80*/  LDG.E.U8 R16, desc[UR36][R14.64+0xd8] ;  /* 0x0000d8240e107981 */ /* 0x000e24000c1e1100 */
[----:B0-----:R-:W-:-:S05]  /*df90*/  PRMT R3, R16, 0x8880, RZ ;  /* 0x0000888010037816 */ /* 0x001fca00000000ff */
[----:B------:R-:W-:-:S07]  /*dfa0*/  IMAD R2, R3, R18, RZ ;  /* 0x0000001203027224 */ /* 0x000fce00078e02ff */
.L_x_503:
[----:B------:R-:W-:Y:S05]  /*dfb0*/  BSYNC B1 ;  /* 0x0000000000017941 */ /* 0x000fea0003800000 */
.L_x_502:
[----:B0-----:R-:W-:Y:S01]  /*dfc0*/  @!P5 IMAD R3, R132, R17, R2 ;  /* 0x000000118403d224 */ /* 0x001fe200078e0202 */
[----:B------:R-:W-:Y:S04]  /*dfd0*/  BSSY B1, `(.L_x_504) ;  /* 0x0000006000017945 */ /* 0x000fe80003800000 */
[----:B------:R0:W-:Y:S01]  /*dfe0*/  @!P5 STG.E.U8 desc[UR36][R6.64+0xd8], R3 ;  /* 0x0000d8030600d986 */ /* 0x0001e2000c101124 */
[----:B------:R-:W-:Y:S05]  /*dff0*/  @P6 BRA `(.L_x_505) ;  /* 0x00000000000c6947 */ /* 0x000fea0003800000 */
[----:B------:R-:W0:Y:S02]  /*e000*/  LDG.E.U8 R16, desc[UR36][R14.64+0xd9] ;  /* 0x0000d9240e107981 */ /* 0x000e24000c1e1100 */
[----:B0-----:R-:W-:-:S05]  /*e010*/  PRMT R3, R16, 0x8880, RZ ;  /* 0x0000888010037816 */ /* 0x001fca00000000ff */
[----:B------:R-:W-:-:S07]  /*e020*/  IMAD R2, R3, R18, RZ ;  /* 0x0000001203027224 */ /* 0x000fce00078e02ff */
.L_x_505:
[----:B------:R-:W-:Y:S05]  /*e030*/  BSYNC B1 ;  /* 0x0000000000017941 */ /* 0x000fea0003800000 */
.L_x_504:
[----:B------:R-:W-:Y:S01]  /*e040*/  @!P6 IMAD R133, R133, R17, R2 ;  /* 0x000000118585e224 */ /* 0x000fe200078e0202 */
[----:B------:R-:W-:Y:S04]  /*e050*/  BSSY B1, `(.L_x_506) ;  /* 0x0000006000017945 */ /* 0x000fe80003800000 */
[----:B------:R0:W-:Y:S01]  /*e060*/  @!P6 STG.E.U8 desc[UR36][R6.64+0xd9], R133 ;  /* 0x0000d9850600e986 */ /* 0x0001e2000c101124 */
[----:B------:R-:W-:Y:S05]  /*e070*/  @P1 BRA `(.L_x_507) ;  /* 0x00000000000c1947 */ /* 0x000fea0003800000 */
[----:B------:R-:W0:Y:S02]  /*e080*/  LDG.E.U8 R16, desc[UR36][R154.64+0xd8] ;  /* 0x0000d8249a107981 */ /* 0x000e24000c1e1100 */
[----:B0-----:R-:W-:-:S05]  /*e090*/  PRMT R3, R16, 0x8880, RZ ;  /* 0x0000888010037816 */ /* 0x001fca00000000ff */
[----:B------:R-:W-:-:S07]  /*e0a0*/  IMAD R2, R3, R18, RZ ;  /* 0x0000001203027224 */ /* 0x000fce00078e02ff */
.L_x_507:
[----:B------:R-:W-:Y:S05]  /*e0b0*/  BSYNC B1 ;  /* 0x0000000000017941 */ /* 0x000fea0003800000 */
.L_x_506:
        /* <DEDUP_REMOVED lines=12> */
.L_x_509:
[----:B------:R-:W-:Y:S05]  /*e180*/  BSYNC B1 ;  /* 0x0000000000017941 */ /* 0x000fea0003800000 */
.L_x_508:
[----:B------:R-:W-:Y:S01]  /*e190*/  @!P4 IMAD R135, R135, R17, R2 ;  /* 0x000000118787c224 */ /* 0x000fe200078e0202 */
[----:B------:R-:W-:Y:S04]  /*e1a0*/  BSSY B1, `(.L_x_510) ;  /* 0x0000006000017945 */ /* 0x000fe80003800000 */
[----:B------:R0:W-:Y:S01]  /*e1b0*/  @!P4 STG.E.U8 desc[UR36][R8.64+0xd9], R135 ;  /* 0x0000d9870800c986 */ /* 0x0001e2000c101124 */
[----:B------:R-:W-:Y:S05]  /*e1c0*/  @P3 BRA `(.L_x_511) ;  /* 0x00000000000c3947 */ /* 0x000fea0003800000 */
[----:B------:R-:W0:Y:S02]  /*e1d0*/  LDG.E.U8 R16, desc[UR36][R14.64+0xe0] ;  /* 0x0000e0240e107981 */ /* 0x000e24000c1e1100 */
[----:B0-----:R-:W-:-:S05]  /*e1e0*/  PRMT R3, R16, 0x8880, RZ ;  /* 0x0000888010037816 */ /* 0x001fca00000000ff */
[----:B------:R-:W-:-:S07]  /*e1f0*/  IMAD R2, R3, R18, RZ ;  /* 0x0000001203027224 */ /* 0x000fce00078e02ff */
.L_x_511:
[----:B------:R-:W-:Y:S05]  /*e200*/  BSYNC B1 ;  /* 0x0000000000017941 */ /* 0x000fea0003800000 */
.L_x_510:
[----:B0-----:R-:W-:Y:S01]  /*e210*/  @!P3 IMAD R3, R136, R17, R2 ;  /* 0x000000118803b224 */ /* 0x001fe200078e0202 */
[----:B------:R-:W-:Y:S04]  /*e220*/  BSSY B1, `(.L_x_512) ;  /* 0x0000006000017945 */ /* 0x000fe80003800000 */
[----:B------:R0:W-:Y:S01]  /*e230*/  @!P3 STG.E.U8 desc[UR36][R6.64+0xe0], R3 ;  /* 0x0000e0030600b986 */ /* 0x0001e2000c101124 */
[----:B------:R-:W-:Y:S05]  /*e240*/  @P5 BRA `(.L_x_513) ;  /* 0x00000000000c5947 */ /* 0x000fea0003800000 */
[----:B------:R-:W0:Y:S02]  /*e250*/  LDG.E.U8 R16, desc[UR36][R14.64+0xe1] ;  /* 0x0000e1240e107981 */ /* 0x000e24000c1e1100 */
[----:B0-----:R-:W-:-:S05]  /*e260*/  PRMT R3, R16, 0x8880, RZ ;  /* 0x0000888010037816 */ /* 0x001fca00000000ff */
[----:B------:R-:W-:-:S07]  /*e270*/  IMAD R2, R3, R18, RZ ;  /* 0x0000001203027224 */ /* 0x000fce00078e02ff */
.L_x_513:
[----:B------:R-:W-:Y:S05]  /*e280*/  BSYNC B1 ;  /* 0x0000000000017941 */ /* 0x000fea0003800000 */
.L_x_512:
[----:B------:R-:W-:Y:S01]  /*e290*/  @!P5 IMAD R137, R137, R17, R2 ;  /* 0x000000118989d224 */ /* 0x000fe200078e0202 */
[----:B------:R-:W-:Y:S04]  /*e2a0*/  BSSY B1, `(.L_x_514) ;  /* 0x0000006000017945 */ /* 0x000fe80003800000 */
[----:B------:R0:W-:Y:S01]  /*e2b0*/  @!P5 STG.E.U8 desc[UR36][R6.64+0xe1], R137 ;  /* 0x0000e1890600d986 */ /* 0x0001e2000c101124 */
[----:B------:R-:W-:Y:S05]  /*e2c0*/  @P6 BRA `(.L_x_515) ;  /* 0x00000000000c6947 */ /* 0x000fea0003800000 */
[----:B------:R-:W0:Y:S02]  /*e2d0*/  LDG.E.U8 R16, desc[UR36][R154.64+0xe0] ;  /* 0x0000e0249a107981 */ /* 0x000e24000c1e1100 */
[----:B0-----:R-:W-:-:S05]  /*e2e0*/  PRMT R3, R16, 0x8880, RZ ;  /* 0x0000888010037816 */ /* 0x001fca00000000ff */
[----:B------:R-:W-:-:S07]  /*e2f0*/  IMAD R2, R3, R18, RZ ;  /* 0x0000001203027224 */ /* 0x000fce00078e02ff */
.L_x_515:
[----:B------:R-:W-:Y:S05]  /*e300*/  BSYNC B1 ;  /* 0x0000000000017941 */ /* 0x000fea0003800000 */
.L_x_514:
[----:B0-----:R-:W-:Y:S01]  /*e310*/  @!P6 IMAD R3, R138, R17, R2 ;  /* 0x000000118a03e224 */ /* 0x001fe200078e0202 */
[----:B------:R-:W-:Y:S04]  /*e320*/  BSSY B1, `(.L_x_516) ;  /* 0x0000006000017945 */ /* 0x000fe80003800000 */
[----:B------:R0:W-:Y:S01]  /*e330*/  @!P6 STG.E.U8 desc[UR36][R8.64+0xe0], R3 ;  /* 0x0000e0030800e986 */ /* 0x0001e2000c101124 */
[----:B------:R-:W-:Y:S05]  /*e340*/  @P1 BRA `(.L_x_517) ;  /* 0x00000000000c1947 */ /* 0x000fea0003800000 */
[----:B------:R-:W0:Y:S02]  /*e350*/  LDG.E.U8 R16, desc[UR36][R154.64+0xe1] ;  /* 0x0000e1249a107981 */ /* 0x000e24000c1e1100 */
[----:B0-----:R-:W-:-:S05]  /*e360*/  PRMT R3, R16, 0x8880, RZ ;  /* 0x0000888010037816 */ /* 0x001fca00000000ff */
[----:B------:R-:W-:-:S07]  /*e370*/  IMAD R2, R3, R18, RZ ;  /* 0x0000001203027224 */ /* 0x000fce00078e02ff */
.L_x_517:
[----:B------:R-:W-:Y:S05]  /*e380*/  BSYNC B1 ;  /* 0x0000000000017941 */ /* 0x000fea0003800000 */
.L_x_516:
        /* <DEDUP_REMOVED lines=12> */
.L_x_519:
[----:B------:R-:W-:Y:S05]  /*e450*/  BSYNC B1 ;  /* 0x0000000000017941 */ /* 0x000fea0003800000 */
.L_x_518:
[----:B0-----:R-:W-:Y:S01]  /*e460*/  @!P5 IMAD R3, R140, R17, R2 ;  /* 0x000000118c03d224 */ /* 0x001fe200078e0202 */
[----:B------:R-:W-:Y:S04]  /*e470*/  BSSY B1, `(.L_x_520) ;  /* 0x0000006000017945 */ /* 0x000fe80003800000 */
[----:B------:R0:W-:Y:S01]  /*e480*/  @!P5 STG.E.U8 desc[UR36][R6.64+0xe8], R3 ;  /* 0x0000e8030600d986 */ /* 0x0001e2000c101124 */
[----:B------:R-:W-:Y:S05]  /*e490*/  @P3 BRA `(.L_x_521) ;  /* 0x00000000000c3947 */ /* 0x000fea0003800000 */
[----:B------:R-:W0:Y:S02]  /*e4a0*/  LDG.E.U8 R16, desc[UR36][R14.64+0xe9] ;  /* 0x0000e9240e107981 */ /* 0x000e24000c1e1100 */
[----:B0-----:R-:W-:-:S05]  /*e4b0*/  PRMT R3, R16, 0x8880, RZ ;  /* 0x0000888010037816 */ /* 0x001fca00000000ff */
[----:B------:R-:W-:-:S07]  /*e4c0*/  IMAD R2, R3, R18, RZ ;  /* 0x0000001203027224 */ /* 0x000fce00078e02ff */
.L_x_521:
[----:B------:R-:W-:Y:S05]  /*e4d0*/  BSYNC B1 ;  /* 0x0000000000017941 */ /* 0x000fea0003800000 */
.L_x_520:
[----:B------:R-:W-:Y:S01]  /*e4e0*/  @!P3 IMAD R141, R141, R17, R2 ;  /* 0x000000118d8db224 */ /* 0x000fe200078e0202 */
[----:B------:R-:W-:Y:S04]  /*e4f0*/  BSSY B1, `(.L_x_522) ;  /* 0x0000006000017945 */ /* 0x000fe80003800000 */
[----:B------:R0:W-:Y:S01]  /*e500*/  @!P3 STG.E.U8 desc[UR36][R6.64+0xe9], R141 ;  /* 0x0000e98d0600b986 */ /* 0x0001e2000c101124 */
[----:B------:R-:W-:Y:S05]  /*e510*/  @P1 BRA `(.L_x_523) ;  /* 0x00000000000c1947 */ /* 0x000fea0003800000 */
[----:B------:R-:W0:Y:S02]  /*e520*/  LDG.E.U8 R16, desc[UR36][R154.64+0xe8] ;  /* 0x0000e8249a107981 */ /* 0x000e24000c1e1100 */
[----:B0-----:R-:W-:-:S05]  /*e530*/  PRMT R3, R16, 0x8880, RZ ;  /* 0x0000888010037816 */ /* 0x001fca00000000ff */
[----:B------:R-:W-:-:S07]  /*e540*/  IMAD R2, R3, R18, RZ ;  /* 0x0000001203027224 */ /* 0x000fce00078e02ff */
.L_x_523:
[----:B------:R-:W-:Y:S05]  /*e550*/  BSYNC B1 ;  /* 0x0000000000017941 */ /* 0x000fea0003800000 */
.L_x_522:
[----:B0-----:R-:W-:Y:S01]  /*e560*/  @!P1 IMAD R3, R142, R17, R2 ;  /* 0x000000118e039224 */ /* 0x001fe200078e0202 */
[----:B------:R-:W-:Y:S04]  /*e570*/  BSSY B1, `(.L_x_524) ;  /* 0x0000006000017945 */ /* 0x000fe80003800000 */
[----:B------:R0:W-:Y:S01]  /*e580*/  @!P1 STG.E.U8 desc[UR36][R8.64+0xe8], R3 ;  /* 0x0000e80308009986 */ /* 0x0001e2000c101124 */
[----:B------:R-:W-:Y:S05]  /*e590*/  @P6 BRA `(.L_x_525) ;  /* 0x00000000000c6947 */ /* 0x000fea0003800000 */
[----:B------:R-:W0:Y:S02]  /*e5a0*/  LDG.E.U8 R16, desc[UR36][R154.64+0xe9] ;  /* 0x0000e9249a107981 */ /* 0x000e24000c1e1100 */
[----:B0-----:R-:W-:-:S05]  /*e5b0*/  PRMT R3, R16, 0x8880, RZ ;  /* 0x0000888010037816 */ /* 0x001fca00000000ff */
[----:B------:R-:W-:-:S07]  /*e5c0*/  IMAD R2, R3, R18, RZ ;  /* 0x0000001203027224 */ /* 0x000fce00078e02ff */
.L_x_525:
[----:B------:R-:W-:Y:S05]  /*e5d0*/  BSYNC B1 ;  /* 0x0000000000017941 */ /* 0x000fea0003800000 */
.L_x_524:
[----:B------:R-:W-:Y:S01]  /*e5e0*/  @!P6 IMAD R143, R143, R17, R2 ;  /* 0x000000118f8fe224 */ /* 0x000fe200078e0202 */
[----:B------:R-:W-:Y:S04]  /*e5f0*/  BSSY B1, `(.L_x_526) ;  /* 0x0000006000017945 */ /* 0x000fe80003800000 */
[----:B------:R0:W-:Y:S01]  /*e600*/  @!P6 STG.E.U8 desc[UR36][R8.64+0xe9], R143 ;  /* 0x0000e98f0800e986 */ /* 0x0001e2000c101124 */
[----:B------:R-:W-:Y:S05]  /*e610*/  @P4 BRA `(.L_x_527) ;  /* 0x00000000000c4947 */ /* 0x000fea0003800000 */
[----:B------:R-:W0:Y:S02]  /*e620*/  LDG.E.U8 R16, desc[UR36][R14.64+0xf0] ;  /* 0x0000f0240e107981 */ /* 0x000e24000c1e1100 */
[----:B0-----:R-:W-:-:S05]  /*e630*/  PRMT R3, R16, 0x8880, RZ ;  /* 0x0000888010037816 */ /* 0x001fca00000000ff */
[----:B------:R-:W-:-:S07]  /*e640*/  IMAD R2, R3, R18, RZ ;  /* 0x0000001203027224 */ /* 0x000fce00078e02ff */
.L_x_527:
[----:B------:R-:W-:Y:S05]  /*e650*/  BSYNC B1 ;  /* 0x0000000000017941 */ /* 0x000fea0003800000 */
.L_x_526:
[----:B------:R-:W-:Y:S01]  /*e660*/  ISETP.LT.OR P3, PT, R0, 0xf2, !P2 ;  /* 0x000000f20000780c */ /* 0x000fe20005761670 */
[----:B0-----:R-:W-:Y:S01]  /*e670*/  @!P4 IMAD R3, R144, R17, R2 ;  /* 0x000000119003c224 */ /* 0x001fe200078e0202 */
[----:B------:R-:W-:Y:S01]  /*e680*/  BSSY B1, `(.L_x_528) ;  /* 0x000000b000017945 */ /* 0x000fe20003800000 */
[C---:B------:R-:W-:Y:S02]  /*e690*/  ISETP.LT.OR P1, PT, R0.reuse, 0xf1, !P0 ;  /* 0x000000f10000780c */ /* 0x040fe40004721670 */
[C---:B------:R-:W-:Y:S01]  /*e6a0*/  ISETP.LT.OR P5, PT, R0.reuse, 0xf2, !P0 ;  /* 0x000000f20000780c */ /* 0x040fe200047a1670 */
[----:B------:R0:W-:Y:S01]  /*e6b0*/  @!P4 STG.E.U8 desc[UR36][R6.64+0xf0], R3 ;  /* 0x0000f0030600c986 */ /* 0x0001e2000c101124 */
[C---:B------:R-:W-:Y:S02]  /*e6c0*/  ISETP.LT.OR P4, PT, R0.reuse, 0xf9, !P2 ;  /* 0x000000f90000780c */ /* 0x040fe40005781670 */
[C---:B------:R-:W-:Y:S02]  /*e6d0*/  ISETP.LT.OR P2, PT, R0.reuse, 0xfa, !P2 ;  /* 0x000000fa0000780c */ /* 0x040fe40005741670 */
[----:B------:R-:W-:-:S02]  /*e6e0*/  ISETP.LT.OR P6, PT, R0, 0xf9, !P0 ;  /* 0x000000f90000780c */ /* 0x000fc400047c1670 */
[----:B------:R-:W-:Y:S11]  /*e6f0*/  @P3 BRA `(.L_x_529) ;  /* 0x00000000000c3947 */ /* 0x000ff60003800000 */
[----:B------:R-:W0:Y:S02]  /*e700*/  LDG.E.U8 R16, desc[UR36][R14.64+0xf1] ;  /* 0x0000f1240e107981 */ /* 0x000e24000c1e1100 */
[----:B0-----:R-:W-:-:S05]  /*e710*/  PRMT R3, R16, 0x8880, RZ ;  /* 0x0000888010037816 */ /* 0x001fca00000000ff */
[----:B------:R-:W-:-:S07]  /*e720*/  IMAD R2, R3, R18, RZ ;  /* 0x0000001203027224 */ /* 0x000fce00078e02ff */
.L_x_529:
[----:B------:R-:W-:Y:S05]  /*e730*/  BSYNC B1 ;  /* 0x0000000000017941 */ /* 0x000fea0003800000 */
.L_x_528:
[----:B------:R-:W-:Y:S01]  /*e740*/  @!P3 IMAD R145, R145, R17, R2 ;  /* 0x000000119191b224 */ /* 0x000fe200078e0202 */
[----:B------:R-:W-:Y:S04]  /*e750*/  BSSY B1, `(.L_x_530) ;  /* 0x0000006000017945 */ /* 0x000fe80003800000 */
[----:B------:R0:W-:Y:S01]  /*e760*/  @!P3 STG.E.U8 desc[UR36][R6.64+0xf1], R145 ;  /* 0x0000f1910600b986 */ /* 0x0001e2000c101124 */
[----:B------:R-:W-:Y:S05]  /*e770*/  @P1 BRA `(.L_x_531) ;  /* 0x00000000000c1947 */ /* 0x000fea0003800000 */
[----:B------:R-:W0:Y:S02]  /*e780*/  LDG.E.U8 R16, desc[UR36][R154.64+0xf0] ;  /* 0x0000f0249a107981 */ /* 0x000e24000c1e1100 */
[----:B0-----:R-:W-:-:S05]  /*e790*/  PRMT R3, R16, 0x8880, RZ ;  /* 0x0000888010037816 */ /* 0x001fca00000000ff */
[----:B------:R-:W-:-:S07]  /*e7a0*/  IMAD R2, R3, R18, RZ ;  /* 0x0000001203027224 */ /* 0x000fce00078e02ff */
.L_x_531:
[----:B------:R-:W-:Y:S05]  /*e7b0*/  BSYNC B1 ;  /* 0x0000000000017941 */ /* 0x000fea0003800000 */
.L_x_530:
[----:B0-----:R-:W-:Y:S01]  /*e7c0*/  @!P1 IMAD R3, R146, R17, R2 ;  /* 0x0000001192039224 */ /* 0x001fe200078e0202 */
[----:B------:R-:W-:Y:S04]  /*e7d0*/  BSSY B1, `(.L_x_532) ;  /* 0x0000006000017945 */ /* 0x000fe80003800000 */
[----:B------:R0:W-:Y:S01]  /*e7e0*/  @!P1 STG.E.U8 desc[UR36][R8.64+0xf0], R3 ;  /* 0x0000f00308009986 */ /* 0x0001e2000c101124 */
[----:B------:R-:W-:Y:S05]  /*e7f0*/  @P5 BRA `(.L_x_533) ;  /* 0x00000000000c5947 */ /* 0x000fea0003800000 */
[----:B------:R-:W0:Y:S02]  /*e800*/  LDG.E.U8 R16, desc[UR36][R154.64+0xf1] ;  /* 0x0000f1249a107981 */ /* 0x000e24000c1e1100 */
[----:B0-----:R-:W-:-:S05]  /*e810*/  PRMT R3, R16, 0x8880, RZ ;  /* 0x0000888010037816 */ /* 0x001fca00000000ff */
[----:B------:R-:W-:-:S07]  /*e820*/  IMAD R2, R3, R18, RZ ;  /* 0x0000001203027224 */ /* 0x000fce00078e02ff */
.L_x_533:
[----:B------:R-:W-:Y:S05]  /*e830*/  BSYNC B1 ;  /* 0x0000000000017941 */ /* 0x000fea0003800000 */
.L_x_532:
[----:B------:R-:W-:Y:S01]  /*e840*/  @!P5 IMAD R147, R147, R17, R2 ;  /* 0x000000119393d224 */ /* 0x000fe200078e0202 */
[----:B------:R-:W-:Y:S04]  /*e850*/  BSSY B1, `(.L_x_534) ;  /* 0x0000006000017945 */ /* 0x000fe80003800000 */
[----:B------:R0:W-:Y:S01]  /*e860*/  @!P5 STG.E.U8 desc[UR36][R8.64+0xf1], R147 ;  /* 0x0000f1930800d986 */ /* 0x0001e2000c101124 */
[----:B------:R-:W-:Y:S05]  /*e870*/  @P4 BRA `(.L_x_535) ;  /* 0x00000000000c4947 */ /* 0x000fea0003800000 */
[----:B------:R-:W0:Y:S02]  /*e880*/  LDG.E.U8 R16, desc[UR36][R14.64+0xf8] ;  /* 0x0000f8240e107981 */ /* 0x000e24000c1e1100 */
[----:B0-----:R-:W-:-:S05]  /*e890*/  PRMT R3, R16, 0x8880, RZ ;  /* 0x0000888010037816 */ /* 0x001fca00000000ff */
[----:B------:R-:W-:-:S07]  /*e8a0*/  IMAD R2, R3, R18, RZ ;  /* 0x0000001203027224 */ /* 0x000fce00078e02ff */
.L_x_535:
[----:B------:R-:W-:Y:S05]  /*e8b0*/  BSYNC B1 ;  /* 0x0000000000017941 */ /* 0x000fea0003800000 */
.L_x_534:
[----:B0-----:R-:W-:Y:S01]  /*e8c0*/  @!P4 IMAD R3, R148, R17, R2 ;  /* 0x000000119403c224 */ /* 0x001fe200078e0202 */
[----:B------:R-:W-:Y:S04]  /*e8d0*/  BSSY B1, `(.L_x_536) ;  /* 0x0000006000017945 */ /* 0x000fe80003800000 */
[----:B------:R0:W-:Y:S01]  /*e8e0*/  @!P4 STG.E.U8 desc[UR36][R6.64+0xf8], R3 ;  /* 0x0000f8030600c986 */ /* 0x0001e2000c101124 */
[----:B------:R-:W-:Y:S05]  /*e8f0*/  @P2 BRA `(.L_x_537) ;  /* 0x00000000000c2947 */ /* 0x000fea0003800000 */
[----:B------:R-:W0:Y:S02]  /*e900*/  LDG.E.U8 R16, desc[UR36][R14.64+0xf9] ;  /* 0x0000f9240e107981 */ /* 0x000e24000c1e1100 */
[----:B0-----:R-:W-:-:S05]  /*e910*/  PRMT R3, R16, 0x8880, RZ ;  /* 0x0000888010037816 */ /* 0x001fca00000000ff */
[----:B------:R-:W-:-:S07]  /*e920*/  IMAD R2, R3, R18, RZ ;  /* 0x0000001203027224 */ /* 0x000fce00078e02ff */
.L_x_537:
[----:B------:R-:W-:Y:S05]  /*e930*/  BSYNC B1 ;  /* 0x0000000000017941 */ /* 0x000fea0003800000 */
.L_x_536:
[----:B------:R-:W-:Y:S01]  /*e940*/  @!P2 IMAD R149, R149, R17, R2 ;  /* 0x000000119595a224 */ /* 0x000fe200078e0202 */
[----:B------:R-:W-:Y:S04]  /*e950*/  BSSY B1, `(.L_x_538) ;  /* 0x0000006000017945 */ /* 0x000fe80003800000 */
[----:B------:R0:W-:Y:S01]  /*e960*/  @!P2 STG.E.U8 desc[UR36][R6.64+0xf9], R149 ;  /* 0x0000f9950600a986 */ /* 0x0001e2000c101124 */
[----:B------:R-:W-:Y:S05]  /*e970*/  @P6 BRA `(.L_x_539) ;  /* 0x00000000000c6947 */ /* 0x000fea0003800000 */
[----:B------:R-:W0:Y:S02]  /*e980*/  LDG.E.U8 R16, desc[UR36][R154.64+0xf8] ;  /* 0x0000f8249a107981 */ /* 0x000e24000c1e1100 */
[----:B0-----:R-:W-:-:S05]  /*e990*/  PRMT R3, R16, 0x8880, RZ ;  /* 0x0000888010037816 */ /* 0x001fca00000000ff */
[----:B------:R-:W-:-:S07]  /*e9a0*/  IMAD R2, R3, R18, RZ ;  /* 0x0000001203027224 */ /* 0x000fce00078e02ff */
.L_x_539:
[----:B------:R-:W-:Y:S05]  /*e9b0*/  BSYNC B1 ;  /* 0x0000000000017941 */ /* 0x000fea0003800000 */
.L_x_538:
[----:B0-----:R-:W-:Y:S01]  /*e9c0*/  @!P6 IMAD R3, R150, R17, R2 ;  /* 0x000000119603e224 */ /* 0x001fe200078e0202 */
[----:B------:R-:W-:Y:S01]  /*e9d0*/  ISETP.LT.OR P0, PT, R0, 0xfa, !P0 ;  /* 0x000000fa0000780c */ /* 0x000fe20004701670 */
[----:B------:R-:W-:Y:S03]  /*e9e0*/  BSSY B1, `(.L_x_540) ;  /* 0x0000006000017945 */ /* 0x000fe60003800000 */
[----:B------:R0:W-:Y:S09]  /*e9f0*/  @!P6 STG.E.U8 desc[UR36][R8.64+0xf8], R3 ;  /* 0x0000f8030800e986 */ /* 0x0001f2000c101124 */
[----:B------:R-:W-:Y:S05]  /*ea00*/  @P0 BRA `(.L_x_541) ;  /* 0x00000000000c0947 */ /* 0x000fea0003800000 */
[----:B------:R-:W0:Y:S02]  /*ea10*/  LDG.E.U8 R16, desc[UR36][R154.64+0xf9] ;  /* 0x0000f9249a107981 */ /* 0x000e24000c1e1100 */
[----:B0-----:R-:W-:-:S05]  /*ea20*/  PRMT R3, R16, 0x8880, RZ ;  /* 0x0000888010037816 */ /* 0x001fca00000000ff */
[----:B------:R-:W-:-:S07]  /*ea30*/  IMAD R2, R3, R18, RZ ;  /* 0x0000001203027224 */ /* 0x000fce00078e02ff */
.L_x_541:
[----:B------:R-:W-:Y:S05]  /*ea40*/  BSYNC B1 ;  /* 0x0000000000017941 */ /* 0x000fea0003800000 */
.L_x_540:
[----:B------:R-:W-:Y:S01]  /*ea50*/  IMAD R151, R151, R17, R2 ;  /* 0x0000001197977224 */ /* 0x000fe200078e0202 */
[----:B------:R-:W-:Y:S06]  /*ea60*/  @P0 BRA `(.L_x_542) ;  /* 0x0000003800180947 */ /* 0x000fec0003800000 */
[----:B------:R0:W-:Y:S01]  /*ea70*/  STG.E.U8 desc[UR36][R8.64+0xf9], R151 ;  /* 0x0000f99708007986 */ /* 0x0001e2000c101124 */
[----:B------:R-:W-:Y:S05]  /*ea80*/  BRA `(.L_x_542) ;  /* 0x0000003800107947 */ /* 0x000fea0003800000 */
.L_x_29:
[----:B------:R-:W2:Y:S04]  /*ea90*/  LDL.LU R2, [R1] ;  /* 0x0000000001027983 */ /* 0x000ea80000300800 */
[----:B------:R-:W3:Y:S04]  /*eaa0*/  LDL.LU R3, [R1+0xc] ;  /* 0x00000c0001037983 */ /* 0x000ee80000300800 */
[----:B------:R-:W4:Y:S04]  /*eab0*/  LDL.LU R12, [R1+0x14] ;  /* 0x00001400010c7983 */ /* 0x000f280000300800 */
[----:B------:R-:W5:Y:S04]  /*eac0*/  LDL.LU R13, [R1+0x8c] ;  /* 0x00008c00010d7983 */ /* 0x000f680000300800 */
        /* <DEDUP_REMOVED lines=63> */
[----:B------:R-:W5:Y:S01]  /*eec0*/  LDL.LU R176, [R1+0x194] ;  /* 0x0001940001b07983 */ /* 0x000f620000300800 */
[----:B------:R-:W-:-:S03]  /*eed0*/  ISETP.GE.AND P0, PT, R19, 0x1, PT ;  /* 0x000000011300780c */ /* 0x000fc60003f06270 */
[----:B------:R-:W5:Y:S04]  /*eee0*/  LDL.LU R175, [R1+0x198] ;  /* 0x0001980001af7983 */ /* 0x000f680000300800 */
[----:B------:R-:W5:Y:S04]  /*eef0*/  LDL.LU R174, [R1+0x19c] ;  /* 0x00019c0001ae7983 */ /* 0x000f680000300800 */
[----:B------:R-:W5:Y:S04]  /*ef00*/  LDL.LU R173, [R1+0x1a0] ;  /* 0x0001a00001ad7983 */ /* 0x000f680000300800 */
[----:B------:R-:W5:Y:S01]  /*ef10*/  LDL.LU R172, [R1+0x1a4] ;  /* 0x0001a40001ac7983 */ /* 0x000f620000300800 */
[----:B------:R-:W-:-:S03]  /*ef20*/  ISETP.LT.OR P1, PT, R0, 0x1, !P0 ;  /* 0x000000010000780c */ /* 0x000fc60004721670 */
        /* <DEDUP_REMOVED lines=13> */
[----:B--2---:R-:W-:-:S03]  /*f000*/  @!P1 IMAD R2, R2, R17, RZ ;  /* 0x0000001102029224 */ /* 0x004fc600078e02ff */
        /* <DEDUP_REMOVED lines=9> */
[----:B------:R0:W-:Y:S04]  /*f0a0*/  @!P1 STG.E.U8 desc[UR36][R4.64], R2 ;  /* 0x0000000204009986 */ /* 0x0001e8000c101124 */
[----:B0-----:R-:W3:Y:S01]  /*f0b0*/  LDL.LU R2, [R1+0x4] ;  /* 0x0000040001027983 */ /* 0x001ee20000300800 */
[----:B------:R-:W-:-:S02]  /*f0c0*/  ISETP.LT.OR P1, PT, R0, 0x2, !P0 ;  /* 0x000000020000780c */ /* 0x000fc40004721670 */
[----:B------:R-:W-:-:S11]  /*f0d0*/  ISETP.GE.AND P2, PT, R19, 0x9, PT ;  /* 0x000000091300780c */ /* 0x000fd60003f46270 */
[----:B---3--:R-:W-:-:S05]  /*f0e0*/  @!P1 IMAD R2, R2, R17, RZ ;  /* 0x0000001102029224 */ /* 0x008fca00078e02ff */
[----:B------:R0:W-:Y:S04]  /*f0f0*/  @!P1 STG.E.U8 desc[UR36][R4.64+0x1], R2 ;  /* 0x0000010204009986 */ /* 0x0001e8000c101124 */
[----:B0-----:R-:W3:Y:S01]  /*f100*/  LDL.LU R2, [R1+0x8] ;  /* 0x0000080001027983 */ /* 0x001ee20000300800 */
[C---:B------:R-:W-:Y:S02]  /*f110*/  ISETP.LT.OR P1, PT, R0.reuse, 0x1, !P2 ;  /* 0x000000010000780c */ /* 0x040fe40005721670 */
[C---:B------:R-:W-:Y:S02]  /*f120*/  ISETP.LT.OR P3, PT, R0.reuse, 0x2, !P2 ;  /* 0x000000020000780c */ /* 0x040fe40005761670 */
[----:B------:R-:W-:-:S09]  /*f130*/  ISETP.LT.OR P4, PT, R0, 0x9, !P0 ;  /* 0x000000090000780c */ /* 0x000fd20004781670 */
[----:B---3--:R-:W-:-:S05]  /*f140*/  @!P1 IMAD R2, R2, R17, RZ ;  /* 0x0000001102029224 */ /* 0x008fca00078e02ff */
[----:B------:R0:W-:Y:S04]  /*f150*/  @!P1 STG.E.U8 desc[UR36][R10.64], R2 ;  /* 0x000000020a009986 */ /* 0x0001e8000c101124 */
[----:B0-----:R-:W3:Y:S01]  /*f160*/  LDL.LU R2, [R1+0x10] ;  /* 0x0000100001027983 */ /* 0x001ee20000300800 */
[----:B------:R-:W-:Y:S01]  /*f170*/  @!P3 IMAD R3, R3, R17, RZ ;  /* 0x000000110303b224 */ /* 0x000fe200078e02ff */
[C---:B------:R-:W-:Y:S02]  /*f180*/  ISETP.LT.OR P1, PT, R0.reuse, 0xa, !P0 ;  /* 0x0000000a0000780c */ /* 0x040fe40004721670 */
[C---:B------:R-:W-:Y:S02]  /*f190*/  ISETP.LT.OR P5, PT, R0.reuse, 0x9, !P2 ;  /* 0x000000090000780c */ /* 0x040fe400057a1670 */
[----:B------:R0:W-:Y:S01]  /*f1a0*/  @!P3 STG.E.U8 desc[UR36][R10.64+0x1], R3 ;  /* 0x000001030a00b986 */ /* 0x0001e2000c101124 */
[----:B------:R-:W-:-:S03]  /*f1b0*/  ISETP.LT.OR P6, PT, R0, 0xa, !P2 ;  /* 0x0000000a0000780c */ /* 0x000fc600057c1670 */
[----:B0-----:R-:W5:Y:S01]  /*f1c0*/  LDL.LU R3, [R1+0x18] ;  /* 0x0000180001037983 */ /* 0x001f620000300800 */
[----:B---3--:R-:W-:-:S05]  /*f1d0*/  @!P4 IMAD R2, R2, R17, RZ ;  /* 0x000000110202c224 */ /* 0x008fca00078e02ff */
[----:B------:R0:W-:Y:S04]  /*f1e0*/  @!P4 STG.E.U8 desc[UR36][R4.64+0x8], R2 ;  /* 0x000008020400c986 */ /* 0x0001e8000c101124 */
[----:B0-----:R-:W3:Y:S01]  /*f1f0*/  LDL.LU R2, [R1+0x1c] ;  /* 0x00001c0001027983 */ /* 0x001ee20000300800 */
[-C--:B----4-:R-:W-:Y:S02]  /*f200*/  @!P1 IMAD R12, R12, R17.reuse, RZ ;  /* 0x000000110c0c9224 */ /* 0x090fe400078e02ff */
[----:B-----5:R-:W-:-:S03]  /*f210*/  @!P5 IMAD R3, R3, R17, RZ ;  /* 0x000000110303d224 */ /* 0x020fc600078e02ff */
[----:B------:R0:W-:Y:S04]  /*f220*/  @!P1 STG.E.U8 desc[UR36][R4.64+0x9], R12 ;  /* 0x0000090c04009986 */ /* 0x0001e8000c101124 */
[----:B------:R1:W-:Y:S04]  /*f230*/  @!P5 STG.E.U8 desc[UR36][R10.64+0x8], R3 ;  /* 0x000008030a00d986 */ /* 0x0003e8000c101124 */
[----:B0-----:R-:W4:Y:S04]  /*f240*/  LDL.LU R12, [R1+0x28] ;  /* 0x00002800010c7983 */ /* 0x001f280000300800 */
[----:B-1----:R-:W5:Y:S01]  /*f250*/  LDL.LU R3, [R1+0x20] ;  /* 0x0000200001037983 */ /* 0x002f620000300800 */
[----:B---3--:R-:W-:-:S05]  /*f260*/  @!P6 IMAD R2, R2, R17, RZ ;  /* 0x000000110202e224 */ /* 0x008fca00078e02ff */
[----:B------:R0:W-:Y:S04]  /*f270*/  @!P6 STG.E.U8 desc[UR36][R10.64+0x9], R2 ;  /* 0x000009020a00e986 */ /* 0x0001e8000c101124 */
[----:B0-----:R-:W3:Y:S01]  /*f280*/  LDL.LU R2, [R1+0x24] ;  /* 0x0000240001027983 */ /* 0x001ee20000300800 */
[C---:B------:R-:W-:Y:S02]  /*f290*/  ISETP.LT.OR P3, PT, R0.reuse, 0x11, !P0 ;  /* 0x000000110000780c */ /* 0x040fe40004761670 */
[----:B------:R-:W-:-:S11]  /*f2a0*/  ISETP.LT.OR P4, PT, R0, 0x12, !P0 ;  /* 0x000000120000780c */ /* 0x000fd60004781670 */
[----:B-----5:R-:W-:-:S05]  /*f2b0*/  @!P3 IMAD R3, R3, R17, RZ ;  /* 0x000000110303b224 */ /* 0x020fca00078e02ff */
[----:B------:R0:W-:Y:S04]  /*f2c0*/  @!P3 STG.E.U8 desc[UR36][R4.64+0x10], R3 ;  /* 0x000010030400b986 */ /* 0x0001e8000c101124 */
[----:B0-----:R-:W5:Y:S01]  /*f2d0*/  LDL.LU R3, [R1+0x2c] ;  /* 0x00002c0001037983 */ /* 0x001f620000300800 */
[----:B---3--:R-:W-:-:S05]  /*f2e0*/  @!P4 IMAD R2, R2, R17, RZ ;  /* 0x000000110202c224 */ /* 0x008fca00078e02ff */
[----:B------:R0:W-:Y:S04]  /*f2f0*/  @!P4 STG.E.U8 desc[UR36][R4.64+0x11], R2 ;  /* 0x000011020400c986 */ /* 0x0001e8000c101124 */
[----:B0-----:R-:W3:Y:S01]  /*f300*/  LDL.LU R2, [R1+0x30] ;  /* 0x0000300001027983 */ /* 0x001ee20000300800 */
[C---:B------:R-:W-:Y:S02]  /*f310*/  ISETP.LT.OR P1, PT, R0.reuse, 0x11, !P2 ;  /* 0x000000110000780c */ /* 0x040fe40005721670 */
[C---:B------:R-:W-:Y:S02]  /*f320*/  ISETP.LT.OR P5, PT, R0.reuse, 0x12, !P2 ;  /* 0x000000120000780c */ /* 0x040fe400057a1670 */
[----:B------:R-:W-:-:S09]  /*f330*/  ISETP.LT.OR P6, PT, R0, 0x19, !P0 ;  /* 0x000000190000780c */ /* 0x000fd200047c1670 */
        /* <DEDUP_REMOVED lines=38> */
[----:B------:R-:W-:-:S13]  /*f5a0*/  ISETP.LT.OR P6, PT, R0, 0x2a, !P0 ;  /* 0x0000002a0000780c */ /* 0x000fda00047c1670 */
[----:B-----5:R-:W-:-:S05]  /*f5b0*/  @!P6 IMAD R3, R3, R17, RZ ;  /* 0x000000110303e224 */ /* 0x020fca00078e02ff */
[----:B------:R-:W-:Y:S01]  /*f5c0*/  @!P6 STG.E.U8 desc[UR36][R4.64+0x29], R3 ;  /* 0x000029030400e986 */ /* 0x000fe2000c101124 */
[----:B---3--:R-:W-:-:S05]  /*f5d0*/  @!P5 IMAD R2, R2, R17, RZ ;  /* 0x000000110202d224 */ /* 0x008fca00078e02ff */
[----:B------:R0:W-:Y:S04]  /*f5e0*/  @!P5 STG.E.U8 desc[UR36][R4.64+0x28], R2 ;  /* 0x000028020400d986 */ /* 0x0001e8000c101124 */
[----:B0-----:R-:W3:Y:S04]  /*f5f0*/  LDL.LU R2, [R1+0x58] ;  /* 0x0000580001027983 */ /* 0x001ee80000300800 */
[----:B------:R-:W5:Y:S01]  /*f600*/  LDL.LU R3, [R1+0x5c] ;  /* 0x00005c0001037983 */ /* 0x000f620000300800 */
[C---:B------:R-:W-:Y:S02]  /*f610*/  ISETP.LT.OR P1, PT, R0.reuse, 0x29, !P2 ;  /* 0x000000290000780c */ /* 0x040fe40005721670 */
[----:B------:R-:W-:-:S11]  /*f620*/  ISETP.LT.OR P3, PT, R0, 0x2a, !P2 ;  /* 0x0000002a0000780c */ /* 0x000fd60005761670 */
[----:B---3--:R-:W-:-:S05]  /*f630*/  @!P1 IMAD R2, R2, R17, RZ ;  /* 0x0000001102029224 */ /* 0x008fca00078e02ff */
[----:B------:R0:W-:Y:S04]  /*f640*/  @!P1 STG.E.U8 desc[UR36][R10.64+0x28], R2 ;  /* 0x000028020a009986 */ /* 0x0001e8000c101124 */
[----:B0-----:R-:W3:Y:S01]  /*f650*/  LDL.LU R2, [R1+0x60] ;  /* 0x0000600001027983 */ /* 0x001ee20000300800 */
[----:B-----5:R-:W-:-:S05]  /*f660*/  @!P3 IMAD R3, R3, R17, RZ ;  /* 0x000000110303b224 */ /* 0x020fca00078e02ff */
[----:B------:R0:W-:Y:S04]  /*f670*/  @!P3 STG.E.U8 desc[UR36][R10.64+0x29], R3 ;  /* 0x000029030a00b986 */ /* 0x0001e8000c101124 */
[----:B0-----:R-:W5:Y:S01]  /*f680*/  LDL.LU R3, [R1+0x68] ;  /* 0x0000680001037983 */ /* 0x001f620000300800 */
[C---:B------:R-:W-:Y:S02]  /*f690*/  ISETP.LT.OR P4, PT, R0.reuse, 0x31, !P0 ;  /* 0x000000310000780c */ /* 0x040fe40004781670 */
[C---:B------:R-:W-:Y:S02]  /*f6a0*/  ISETP.LT.OR P5, PT, R0.reuse, 0x32, !P0 ;  /* 0x000000320000780c */ /* 0x040fe400047a1670 */
[----:B------:R-:W-:-:S11]  /*f6b0*/  ISETP.LT.OR P6, PT, R0, 0x31, !P2 ;  /* 0x000000310000780c */ /* 0x000fd600057c1670 */
[----:B----4-:R-:W-:-:S05]  /*f6c0*/  @!P5 IMAD R12, R12, R17, RZ ;  /* 0x000000110c0cd224 */ /* 0x010fca00078e02ff */
[----:B------:R-:W-:Y:S01]  /*f6d0*/  @!P5 STG.E.U8 desc[UR36][R4.64+0x31], R12 ;  /* 0x0000310c0400d986 */ /* 0x000fe2000c101124 */
[----:B---3--:R-:W-:-:S05]  /*f6e0*/  @!P4 IMAD R2, R2, R17, RZ ;  /* 0x000000110202c224 */ /* 0x008fca00078e02ff */
[----:B------:R0:W-:Y:S04]  /*f6f0*/  @!P4 STG.E.U8 desc[UR36][R4.64+0x30], R2 ;  /* 0x000030020400c986 */ /* 0x0001e8000c101124 */
[----:B0-----:R-:W3:Y:S01]  /*f700*/  LDL.LU R2, [R1+0x6c] ;  /* 0x00006c0001027983 */ /* 0x001ee20000300800 */
[----:B-----5:R-:W-:-:S03]  /*f710*/  @!P6 IMAD R3, R3, R17, RZ ;  /* 0x000000110303e224 */ /* 0x020fc600078e02ff */
[----:B------:R-:W4:Y:S04]  /*f720*/  LDL.LU R12, [R1+0x78] ;  /* 0x00007800010c7983 */ /* 0x000f280000300800 */
[----:B------:R0:W-:Y:S04]  /*f730*/  @!P6 STG.E.U8 desc[UR36][R10.64+0x30], R3 ;  /* 0x000030030a00e986 */ /* 0x0001e8000c101124 */
[----:B0-----:R-:W5:Y:S01]  /*f740*/  LDL.LU R3, [R1+0x70] ;  /* 0x0000700001037983 */ /* 0x001f620000300800 */
        /* <DEDUP_REMOVED lines=11> */
[-C--:B----4-:R-:W-:Y:S02]  /*f800*/  @!P5 IMAD R12, R12, R17.reuse, RZ ;  /* 0x000000110c0cd224 */ /* 0x090fe400078e02ff */
[----:B---3--:R-:W-:-:S05]  /*f810*/  @!P4 IMAD R2, R2, R17, RZ ;  /* 0x000000110202c224 */ /* 0x008fca00078e02ff */
[----:B------:R0:W-:Y:S04]  /*f820*/  @!P4 STG.E.U8 desc[UR36][R4.64+0x39], R2 ;  /* 0x000039020400c986 */ /* 0x0001e8000c101124 */
[----:B0-----:R-:W3:Y:S01]  /*f830*/  LDL.LU R2, [R1+0x80] ;  /* 0x0000800001027983 */ /* 0x001ee20000300800 */
[----:B-----5:R-:W-:-:S03]  /*f840*/  @!P6 IMAD R3, R3, R17, RZ ;  /* 0x000000110303e224 */ /* 0x020fc600078e02ff */
[----:B------:R0:W-:Y:S04]  /*f850*/  @!P5 STG.E.U8 desc[UR36][R10.64+0x38], R12 ;  /* 0x0000380c0a00d986 */ /* 0x0001e8000c101124 */
[----:B------:R1:W-:Y:S04]  /*f860*/  @!P6 STG.E.U8 desc[UR36][R10.64+0x39], R3 ;  /* 0x000039030a00e986 */ /* 0x0003e8000c101124 */
[----:B0-----:R-:W4:Y:S04]  /*f870*/  LDL.LU R12, [R1+0xa0] ;  /* 0x0000a000010c7983 */ /* 0x001f280000300800 */
[----:B-1----:R-:W5:Y:S01]  /*f880*/  LDL.LU R3, [R1+0x84] ;  /* 0x0000840001037983 */ /* 0x002f620000300800 */
[----:B------:R-:W-:-:S02]  /*f890*/  ISETP.LT.OR P1, PT, R0, 0x41, !P0 ;  /* 0x000000410000780c */ /* 0x000fc40004721670 */
        /* <DEDUP_REMOVED lines=9> */
[C---:B------:R-:W-:Y:S02]  /*f930*/  ISETP.LT.OR P6, PT, R0.reuse, 0x49, !P0 ;  /* 0x000000490000780c */ /* 0x040fe400047c1670 */
[----:B------:R-:W-:-:S02]  /*f940*/  ISETP.LT.OR P1, PT, R0, 0x4a, !P0 ;  /* 0x0000004a0000780c */ /* 0x000fc40004721670 */
[----:B------:R-:W-:-:S07]  /*f950*/  ISETP.LT.OR P3, PT, R0, 0x49, !P2 ;  /* 0x000000490000780c */ /* 0x000fce0005761670 */
[-C--:B------:R-:W-:Y:S02]  /*f960*/  @!P5 IMAD R13, R13, R17.reuse, RZ ;  /* 0x000000110d0dd224 */ /* 0x080fe400078e02ff */
[-C--:B------:R-:W-:Y:S02]  /*f970*/  @!P6 IMAD R15, R15, R17.reuse, RZ ;  /* 0x000000110f0fe224 */ /* 0x080fe400078e02ff */
[----:B------:R-:W-:Y:S01]  /*f980*/  @!P1 IMAD R21, R21, R17, RZ ;  /* 0x0000001115159224 */ /* 0x000fe200078e02ff */
[----:B------:R4:W-:Y:S01]  /*f990*/  @!P5 STG.E.U8 desc[UR36][R10.64+0x41], R13 ;  /* 0x0000410d0a00d986 */ /* 0x0009e2000c101124 */
[----:B------:R-:W-:-:S13]  /*f9a0*/  ISETP.LT.OR P5, PT, R0, 0x51, !P0 ;  /* 0x000000510000780c */ /* 0x000fda00047a1670 */
[-C--:B----4-:R-:W-:Y:S02]  /*f9b0*/  @!P5 IMAD R13, R12, R17.reuse, RZ ;  /* 0x000000110c0dd224 */ /* 0x090fe400078e02ff */
[----:B---3--:R-:W-:-:S05]  /*f9c0*/  @!P4 IMAD R2, R2, R17, RZ ;  /* 0x000000110202c224 */ /* 0x008fca00078e02ff */
[----:B------:R-:W-:Y:S01]  /*f9d0*/  @!P4 STG.E.U8 desc[UR36][R10.64+0x40], R2 ;  /* 0x000040020a00c986 */ /* 0x000fe2000c101124 */
[----:B------:R-:W-:-:S03]  /*f9e0*/  ISETP.LT.OR P4, PT, R0, 0x4a, !P2 ;  /* 0x0000004a0000780c */ /* 0x000fc60005781670 */
[----:B------:R0:W-:Y:S01]  /*f9f0*/  @!P6 STG.E.U8 desc[UR36][R4.64+0x48], R15 ;  /* 0x0000480f0400e986 */ /* 0x0001e2000c101124 */
[----:B------:R-:W-:-:S03]  /*fa00*/  ISETP.LT.OR P6, PT, R0, 0x52, !P0 ;  /* 0x000000520000780c */ /* 0x000fc600047c1670 */
[----:B------:R-:W-:Y:S01]  /*fa10*/  @!P1 STG.E.U8 desc[UR36][R4.64+0x49], R21 ;  /* 0x0000491504009986 */ /* 0x000fe2000c101124 */
[----:B------:R-:W-:-:S05]  /*fa20*/  ISETP.LT.OR P1, PT, R0, 0x51, !P2 ;  /* 0x000000510000780c */ /* 0x000fca0005721670 */
[-C--:B------:R-:W-:Y:S02]  /*fa30*/  @!P4 IMAD R23, R23, R17.reuse, RZ ;  /* 0x000000111717c224 */ /* 0x080fe400078e02ff */
[-C--:B-----5:R-:W-:Y:S02]  /*fa40*/  @!P3 IMAD R3, R3, R17.reuse, RZ ;  /* 0x000000110303b224 */ /* 0x0a0fe400078e02ff */
[-C--:B0-----:R-:W-:Y:S01]  /*fa50*/  @!P6 IMAD R15, R235, R17.reuse, RZ ;  /* 0x00000011eb0fe224 */ /* 0x081fe200078e02ff */
[----:B------:R-:W-:Y:S03]  /*fa60*/  @!P4 STG.E.U8 desc[UR36][R10.64+0x49], R23 ;  /* 0x000049170a00c986 */ /* 0x000fe6000c101124 */
[----:B------:R-:W-:Y:S01]  /*fa70*/  @!P1 IMAD R153, R153, R17, RZ ;  /* 0x0000001199999224 */ /* 0x000fe200078e02ff */
[----:B------:R0:W-:Y:S01]  /*fa80*/  @!P3 STG.E.U8 desc[UR36][R10.64+0x48], R3 ;  /* 0x000048030a00b986 */ /* 0x0001e2000c101124 */
[----:B------:R-:W-:-:S02]  /*fa90*/  ISETP.LT.OR P3, PT, R0, 0x52, !P2 ;  /* 0x000000520000780c */ /* 0x000fc40005761670 */
[C---:B------:R-:W-:Y:S01]  /*faa0*/  ISETP.LT.OR P4, PT, R0.reuse, 0x59, !P0 ;  /* 0x000000590000780c */ /* 0x040fe20004781670 */
[----:B------:R1:W-:Y:S01]  /*fab0*/  @!P5 STG.E.U8 desc[UR36][R4.64+0x50], R13 ;  /* 0x0000500d0400d986 */ /* 0x0003e2000c101124 */
[----:B------:R-:W-:-:S03]  /*fac0*/  ISETP.LT.OR P5, PT, R0, 0x5a, !P0 ;  /* 0x0000005a0000780c */ /* 0x000fc600047a1670 */
[----:B------:R3:W-:Y:S01]  /*fad0*/  @!P6 STG.E.U8 desc[UR36][R4.64+0x51], R15 ;  /* 0x0000510f0400e986 */ /* 0x0007e2000c101124 */
[----:B------:R-:W-:-:S03]  /*fae0*/  ISETP.LT.OR P6, PT, R0, 0x59, !P2 ;  /* 0x000000590000780c */ /* 0x000fc600057c1670 */
[----:B------:R-:W-:Y:S01]  /*faf0*/  @!P1 STG.E.U8 desc[UR36][R10.64+0x50], R153 ;  /* 0x000050990a009986 */ /* 0x000fe2000c101124 */
[----:B------:R-:W-:Y:S01]  /*fb00*/  ISETP.LT.OR P1, PT, R0, 0x5a, !P2 ;  /* 0x0000005a0000780c */ /* 0x000fe20005721670 */
[-C--:B0-----:R-:W-:Y:S02]  /*fb10*/  @!P3 IMAD R3, R234, R17.reuse, RZ ;  /* 0x00000011ea03b224 */ /* 0x081fe400078e02ff */
[-C--:B------:R-:W-:Y:S02]  /*fb20*/  @!P4 IMAD R21, R233, R17.reuse, RZ ;  /* 0x00000011e915c224 */ /* 0x080fe400078e02ff */
[-C--:B-1----:R-:W-:Y:S01]  /*fb30*/  @!P5 IMAD R13, R232, R17.reuse, RZ ;  /* 0x00000011e80dd224 */ /* 0x082fe200078e02ff */
[----:B------:R0:W-:Y:S03]  /*fb40*/  @!P3 STG.E.U8 desc[UR36][R10.64+0x51], R3 ;  /* 0x000051030a00b986 */ /* 0x0001e6000c101124 */
[----:B---3--:R-:W-:Y:S01]  /*fb50*/  @!P6 IMAD R15, R231, R17, RZ ;  /* 0x00000011e70fe224 */ /* 0x008fe200078e02ff */
[----:B------:R1:W-:Y:S01]  /*fb60*/  @!P4 STG.E.U8 desc[UR36][R4.64+0x58], R21 ;  /* 0x000058150400c986 */ /* 0x0003e2000c101124 */
[----:B------:R-:W-:-:S02]  /*fb70*/  ISETP.LT.OR P3, PT, R0, 0x61, !P0 ;  /* 0x000000610000780c */ /* 0x000fc40004761670 */
[----:B------:R-:W-:Y:S01]  /*fb80*/  @!P1 IMAD R23, R230, R17, RZ ;  /* 0x00000011e6179224 */ /* 0x000fe200078e02ff */
        /* <DEDUP_REMOVED lines=8> */
[-C--:B-1----:R-:W-:Y:S02]  /*fc10*/  @!P4 IMAD R21, R228, R17.reuse, RZ ;  /* 0x00000011e415c224 */ /* 0x082fe400078e02ff */
[-C--:B---3--:R-:W-:Y:S01]  /*fc20*/  @!P5 IMAD R13, R227, R17.reuse, RZ ;  /* 0x00000011e30dd224 */ /* 0x088fe200078e02ff */
[----:B------:R0:W-:Y:S03]  /*fc30*/  @!P3 STG.E.U8 desc[UR36][R4.64+0x60], R3 ;  /* 0x000060030400b986 */ /* 0x0001e6000c101124 */
[----:B----4-:R-:W-:Y:S01]  /*fc40*/  @!P6 IMAD R15, R226, R17, RZ ;  /* 0x00000011e20fe224 */ /* 0x010fe200078e02ff */
        /* <DEDUP_REMOVED lines=134> */
[-C--:B----4-:R-:W-:Y:S01]  /*104b0*/  @!P6 IMAD R15, R181, R17.reuse, RZ ;  /* 0x00000011b50fe224 */ /* 0x090fe200078e02ff */
[----:B------:R1:W-:Y:S03]  /*104c0*/  @!P4 STG.E.U8 desc[UR36][R10.64+0xb8], R21 ;  /* 0x0000b8150a00c986 */ /* 0x0003e6000c101124 */
[----:B------:R-:W-:Y:S01]  /*104d0*/  @!P1 IMAD R23, R180, R17, RZ ;  /* 0x00000011b4179224 */ /* 0x000fe200078e02ff */
[C---:B------:R-:W-:Y:S01]  /*104e0*/  ISETP.LT.OR P3, PT, R0.reuse, 0xc1, !P2 ;  /* 0x000000c10000780c */ /* 0x040fe20005761670 */
[----:B------:R3:W-:Y:S01]  /*104f0*/  @!P5 STG.E.U8 desc[UR36][R10.64+0xb9], R13 ;  /* 0x0000b90d0a00d986 */ /* 0x0007e2000c101124 */
[----:B------:R-:W-:-:S02]  /*10500*/  ISETP.LT.OR P4, PT, R0, 0xc2, !P2 ;  /* 0x000000c20000780c */ /* 0x000fc40005781670 */
[C---:B------:R-:W-:Y:S01]  /*10510*/  ISETP.LT.OR P5, PT, R0.reuse, 0xc9, !P0 ;  /* 0x000000c90000780c */ /* 0x040fe200047a1670 */
[----:B------:R4:W-:Y:S01]  /*10520*/  @!P6 STG.E.U8 desc[UR36][R4.64+0xc0], R15 ;  /* 0x0000c00f0400e986 */ /* 0x0009e2000c101124 */
[----:B------:R-:W-:-:S03]  /*10530*/  ISETP.LT.OR P6, PT, R0, 0xca, !P0 ;  /* 0x000000ca0000780c */ /* 0x000fc600047c1670 */
[----:B------:R-:W-:Y:S01]  /*10540*/  @!P1 STG.E.U8 desc[UR36][R4.64+0xc1], R23 ;  /* 0x0000c11704009986 */ /* 0x000fe2000c101124 */
[----:B------:R-:W-:-:S03]  /*10550*/  ISETP.LT.OR P1, PT, R0, 0xc9, !P2 ;  /* 0x000000c90000780c */ /* 0x000fc60005721670 */
[-C--:B0-----:R-:W-:Y:S02]  /*10560*/  @!P3 IMAD R3, R179, R17.reuse, RZ ;  /* 0x00000011b303b224 */ /* 0x081fe400078e02ff */
[-C--:B-1----:R-:W-:Y:S02]  /*10570*/  @!P4 IMAD R21, R178, R17.reuse, RZ ;  /* 0x00000011b215c224 */ /* 0x082fe400078e02ff */
[-C--:B---3--:R-:W-:Y:S02]  /*10580*/  @!P5 IMAD R13, R177, R17.reuse, RZ ;  /* 0x00000011b10dd224 */ /* 0x088fe400078e02ff */
[-C--:B----4-:R-:W-:Y:S01]  /*10590*/  @!P6 IMAD R15, R176, R17.reuse, RZ ;  /* 0x00000011b00fe224 */ /* 0x090fe200078e02ff */
[----:B------:R0:W-:Y:S03]  /*105a0*/  @!P3 STG.E.U8 desc[UR36][R10.64+0xc0], R3 ;  /* 0x0000c0030a00b986 */ /* 0x0001e6000c101124 */
        /* <DEDUP_REMOVED lines=36> */
[----:B------:R4:W-:Y:S04]  /*107f0*/  @!P6 STG.E.U8 desc[UR36][R10.64+0xd9], R15 ;  /* 0x0000d90f0a00e986 */ /* 0x0009e8000c101124 */
[----:B------:R-:W-:Y:S01]  /*10800*/  @!P1 STG.E.U8 desc[UR36][R4.64+0xe0], R153 ;  /* 0x0000e09904009986 */ /* 0x000fe2000c101124 */
[C---:B------:R-:W-:Y:S02]  /*10810*/  ISETP.LT.OR P1, PT, R0.reuse, 0xea, !P0 ;  /* 0x000000ea0000780c */ /* 0x040fe40004721670 */
[----:B------:R-:W-:Y:S01]  /*10820*/  ISETP.LT.OR P6, PT, R0, 0xe9, !P0 ;  /* 0x000000e90000780c */ /* 0x000fe200047c1670 */
[-C--:B0-----:R-:W-:Y:S02]  /*10830*/  @!P3 IMAD R3, R164, R17.reuse, RZ ;  /* 0x00000011a403b224 */ /* 0x081fe400078e02ff */
[----:B-1----:R-:W-:-:S02]  /*10840*/  @!P4 IMAD R21, R163, R17, RZ ;  /* 0x00000011a315c224 */ /* 0x002fc400078e02ff */
[----:B---3--:R-:W-:Y:S01]  /*10850*/  @!P5 IMAD R13, R162, R17, RZ ;  /* 0x00000011a20dd224 */ /* 0x008fe200078e02ff */
[----:B------:R0:W-:Y:S01]  /*10860*/  @!P3 STG.E.U8 desc[UR36][R4.64+0xe1], R3 ;  /* 0x0000e1030400b986 */ /* 0x0001e2000c101124 */
[----:B------:R-:W-:-:S04]  /*10870*/  ISETP.LT.OR P3, PT, R0, 0xe9, !P2 ;  /* 0x000000e90000780c */ /* 0x000fc80005761670 */
[-C--:B------:R-:W-:Y:S01]  /*10880*/  @!P1 IMAD R23, R160, R17.reuse, RZ ;  /* 0x00000011a0179224 */ /* 0x080fe200078e02ff */
[----:B------:R2:W-:Y:S01]  /*10890*/  @!P4 STG.E.U8 desc[UR36][R10.64+0xe0], R21 ;  /* 0x0000e0150a00c986 */ /* 0x0005e2000c101124 */
[----:B----4-:R-:W-:Y:S01]  /*108a0*/  @!P6 IMAD R15, R161, R17, RZ ;  /* 0x00000011a10fe224 */ /* 0x010fe200078e02ff */
[C---:B------:R-:W-:Y:S02]  /*108b0*/  ISETP.LT.OR P4, PT, R0.reuse, 0xea, !P2 ;  /* 0x000000ea0000780c */ /* 0x040fe40005781670 */
[----:B------:R1:W-:Y:S01]  /*108c0*/  @!P5 STG.E.U8 desc[UR36][R10.64+0xe1], R13 ;  /* 0x0000e10d0a00d986 */ /* 0x0003e2000c101124 */
[----:B------:R-:W-:-:S03]  /*108d0*/  ISETP.LT.OR P5, PT, R0, 0xf1, !P0 ;  /* 0x000000f10000780c */ /* 0x000fc600047a1670 */
[----:B------:R-:W-:Y:S01]  /*108e0*/  @!P1 STG.E.U8 desc[UR36][R4.64+0xe9], R23 ;  /* 0x0000e91704009986 */ /* 0x000fe2000c101124 */
[----:B------:R-:W-:-:S03]  /*108f0*/  ISETP.LT.OR P1, PT, R0, 0xf2, !P0 ;  /* 0x000000f20000780c */ /* 0x000fc60004721670 */
[----:B------:R3:W-:Y:S01]  /*10900*/  @!P6 STG.E.U8 desc[UR36][R4.64+0xe8], R15 ;  /* 0x0000e80f0400e986 */ /* 0x0007e2000c101124 */
[----:B------:R-:W-:Y:S01]  /*10910*/  ISETP.LT.OR P6, PT, R0, 0xf1, !P2 ;  /* 0x000000f10000780c */ /* 0x000fe200057c1670 */
[-C--:B0-----:R-:W-:Y:S02]  /*10920*/  @!P3 IMAD R3, R159, R17.reuse, RZ ;  /* 0x000000119f03b224 */ /* 0x081fe400078e02ff */
[-C--:B--2---:R-:W-:Y:S02]  /*10930*/  @!P4 IMAD R21, R158, R17.reuse, RZ ;  /* 0x000000119e15c224 */ /* 0x084fe400078e02ff */
[-C--:B-1----:R-:W-:Y:S01]  /*10940*/  @!P5 IMAD R13, R157, R17.reuse, RZ ;  /* 0x000000119d0dd224 */ /* 0x082fe200078e02ff */
[----:B------:R0:W-:Y:S01]  /*10950*/  @!P3 STG.E.U8 desc[UR36][R10.64+0xe8], R3 ;  /* 0x0000e8030a00b986 */ /* 0x0001e2000c101124 */
[----:B------:R-:W-:Y:S02]  /*10960*/  ISETP.LT.OR P3, PT, R0, 0xf2, !P2 ;  /* 0x000000f20000780c */ /* 0x000fe40005761670 */
[-C--:B---3--:R-:W-:Y:S01]  /*10970*/  @!P1 IMAD R15, R156, R17.reuse, RZ ;  /* 0x000000119c0f9224 */ /* 0x088fe200078e02ff */
[----:B------:R1:W-:Y:S03]  /*10980*/  @!P4 STG.E.U8 desc[UR36][R10.64+0xe9], R21 ;  /* 0x0000e9150a00c986 */ /* 0x0003e6000c101124 */
[----:B------:R-:W-:Y:S01]  /*10990*/  @!P6 IMAD R23, R155, R17, RZ ;  /* 0x000000119b17e224 */ /* 0x000fe200078e02ff */
[C---:B------:R-:W-:Y:S01]  /*109a0*/  ISETP.LT.OR P4, PT, R0.reuse, 0xf9, !P0 ;  /* 0x000000f90000780c */ /* 0x040fe20004781670 */
[----:B------:R-:W-:Y:S01]  /*109b0*/  @!P1 STG.E.U8 desc[UR36][R4.64+0xf1], R15 ;  /* 0x0000f10f04009986 */ /* 0x000fe2000c101124 */
[----:B------:R-:W-:-:S02]  /*109c0*/  ISETP.LT.OR P0, PT, R0, 0xfa, !P0 ;  /* 0x000000fa0000780c */ /* 0x000fc40004701670 */
[C---:B------:R-:W-:Y:S01]  /*109d0*/  ISETP.GE.AND P1, PT, R19.reuse, 0x81, PT ;  /* 0x000000811300780c */ /* 0x040fe20003f26270 */
[----:B------:R2:W-:Y:S01]  /*109e0*/  @!P5 STG.E.U8 desc[UR36][R4.64+0xf0], R13 ;  /* 0x0000f00d0400d986 */ /* 0x0005e2000c101124 */
[C---:B------:R-:W-:Y:S02]  /*109f0*/  ISETP.LT.OR P5, PT, R0.reuse, 0xf9, !P2 ;  /* 0x000000f90000780c */ /* 0x040fe400057a1670 */
[C---:B------:R-:W-:Y:S01]  /*10a00*/  ISETP.LT.OR P2, PT, R0.reuse, 0xfa, !P2 ;  /* 0x000000fa0000780c */ /* 0x040fe20005741670 */
[----:B------:R-:W-:Y:S01]  /*10a10*/  @!P6 STG.E.U8 desc[UR36][R10.64+0xf0], R23 ;  /* 0x0000f0170a00e986 */ /* 0x000fe2000c101124 */
[----:B------:R-:W-:Y:S01]  /*10a20*/  ISETP.LT.OR P6, PT, R0, 0x1, !P1 ;  /* 0x000000010000780c */ /* 0x000fe20004fc1670 */
[-C--:B0-----:R-:W-:Y:S02]  /*10a30*/  @!P3 IMAD R3, R154, R17.reuse, RZ ;  /* 0x000000119a03b224 */ /* 0x081fe400078e02ff */
[-C--:B-1----:R-:W-:Y:S02]  /*10a40*/  @!P4 IMAD R21, R152, R17.reuse, RZ ;  /* 0x000000119815c224 */ /* 0x082fe400078e02ff */
[----:B------:R-:W-:Y:S01]  /*10a50*/  @!P0 IMAD R153, R22, R17, RZ ;  /* 0x0000001116998224 */ /* 0x000fe200078e02ff */
[----:B------:R0:W-:Y:S01]  /*10a60*/  @!P3 STG.E.U8 desc[UR36][R10.64+0xf1], R3 ;  /* 0x0000f1030a00b986 */ /* 0x0001e2000c101124 */
[----:B------:R-:W-:-:S02]  /*10a70*/  ISETP.GE.AND P3, PT, R19, 0x89, PT ;  /* 0x000000891300780c */ /* 0x000fc40003f66270 */
[-C--:B--2---:R-:W-:Y:S02]  /*10a80*/  @!P5 IMAD R13, R20, R17.reuse, RZ ;  /* 0x00000011140dd224 */ /* 0x084fe400078e02ff */
[-C--:B------:R-:W-:Y:S01]  /*10a90*/  @!P2 IMAD R15, R14, R17.reuse, RZ ;  /* 0x000000110e0fa224 */ /* 0x080fe200078e02ff */
[----:B------:R-:W-:Y:S01]  /*10aa0*/  @!P0 STG.E.U8 desc[UR36][R4.64+0xf9], R153 ;  /* 0x0000f99904008986 */ /* 0x000fe2000c101124 */
[----:B------:R-:W-:Y:S01]  /*10ab0*/  @!P6 IMAD R19, R24, R17, RZ ;  /* 0x000000111813e224 */ /* 0x000fe200078e02ff */
[C---:B------:R-:W-:Y:S02]  /*10ac0*/  ISETP.LT.OR P0, PT, R0.reuse, 0x2, !P1 ;  /* 0x000000020000780c */ /* 0x040fe40004f01670 */
[----:B------:R1:W-:Y:S01]  /*10ad0*/  @!P4 STG.E.U8 desc[UR36][R4.64+0xf8], R21 ;  /* 0x0000f8150400c986 */ /* 0x0003e2000c101124 */
[----:B------:R-:W-:-:S03]  /*10ae0*/  ISETP.LT.OR P4, PT, R0, 0x1, !P3 ;  /* 0x000000010000780c */ /* 0x000fc60005f81670 */
[----:B------:R-:W-:Y:S01]  /*10af0*/  @!P5 STG.E.U8 desc[UR36][R10.64+0xf8], R13 ;  /* 0x0000f80d0a00d986 */ /* 0x000fe2000c101124 */
[----:B------:R-:W-:-:S03]  /*10b00*/  ISETP.LT.OR P5, PT, R0, 0x2, !P3 ;  /* 0x000000020000780c */ /* 0x000fc60005fa1670 */
[----:B------:R-:W-:Y:S01]  /*10b10*/  @!P2 STG.E.U8 desc[UR36][R10.64+0xf9], R15 ;  /* 0x0000f90f0a00a986 */ /* 0x000fe2000c101124 */
[----:B------:R-:W-:-:S03]  /*10b20*/  ISETP.LT.OR P2, PT, R0, 0x9, !P1 ;  /* 0x000000090000780c */ /* 0x000fc60004f41670 */
[----:B------:R-:W-:Y:S01]  /*10b30*/  @!P6 STG.E.U8 desc[UR36][R6.64], R19 ;  /* 0x000000130600e986 */ /* 0x000fe2000c101124 */
[----:B------:R-:W-:Y:S01]  /*10b40*/  ISETP.LT.OR P6, PT, R0, 0xa, !P1 ;  /* 0x0000000a0000780c */ /* 0x000fe20004fc1670 */
[-C--:B------:R-:W-:Y:S02]  /*10b50*/  @!P0 IMAD R25, R25, R17.reuse, RZ ;  /* 0x0000001119198224 */ /* 0x080fe400078e02ff */
[-C--:B0-----:R-:W-:Y:S02]  /*10b60*/  @!P4 IMAD R3, R26, R17.reuse, RZ ;  /* 0x000000111a03c224 */ /* 0x081fe400078e02ff */
[-C--:B------:R-:W-:Y:S01]  /*10b70*/  @!P5 IMAD R27, R27, R17.reuse, RZ ;  /* 0x000000111b1bd224 */ /* 0x080fe200078e02ff */
[----:B------:R-:W-:Y:S03]  /*10b80*/  @!P0 STG.E.U8 desc[UR36][R6.64+0x1], R25 ;  /* 0x0000011906008986 */ /* 0x000fe6000c101124 */
[----:B-1----:R-:W-:Y:S01]  /*10b90*/  @!P2 IMAD R5, R28, R17, RZ ;  /* 0x000000111c05a224 */ /* 0x002fe200078e02ff */
[----:B------:R0:W-:Y:S01]  /*10ba0*/  @!P4 STG.E.U8 desc[UR36][R8.64], R3 ;  /* 0x000000030800c986 */ /* 0x0001e2000c101124 */
[----:B------:R-:W-:-:S02]  /*10bb0*/  ISETP.LT.OR P0, PT, R0, 0xa, !P3 ;  /* 0x0000000a0000780c */ /* 0x000fc40005f01670 */
[----:B------:R-:W-:Y:S01]  /*10bc0*/  @!P6 IMAD R29, R29, R17, RZ ;  /* 0x000000111d1de224 */ /* 0x000fe200078e02ff */
[C---:B------:R-:W-:Y:S01]  /*10bd0*/  ISETP.LT.OR P4, PT, R0.reuse, 0x9, !P3 ;  /* 0x000000090000780c */ /* 0x040fe20005f81670 */
[----:B------:R-:W-:Y:S01]  /*10be0*/  @!P5 STG.E.U8 desc[UR36][R8.64+0x1], R27 ;  /* 0x0000011b0800d986 */ /* 0x000fe2000c101124 */
[----:B------:R-:W-:-:S03]  /*10bf0*/  ISETP.LT.OR P5, PT, R0, 0x11, !P1 ;  /* 0x000000110000780c */ /* 0x000fc60004fa1670 */
[----:B------:R1:W-:Y:S01]  /*10c00*/  @!P2 STG.E.U8 desc[UR36][R6.64+0x8], R5 ;  /* 0x000008050600a986 */ /* 0x0003e2000c101124 */
[----:B------:R-:W-:-:S03]  /*10c10*/  ISETP.LT.OR P2, PT, R0, 0x12, !P1 ;  /* 0x000000120000780c */ /* 0x000fc60004f41670 */
[----:B------:R-:W-:Y:S01]  /*10c20*/  @!P6 STG.E.U8 desc[UR36][R6.64+0x9], R29 ;  /* 0x0000091d0600e986 */ /* 0x000fe2000c101124 */
[----:B------:R-:W-:Y:S01]  /*10c30*/  ISETP.LT.OR P6, PT, R0, 0x11, !P3 ;  /* 0x000000110000780c */ /* 0x000fe20005fc1670 */
[-C--:B------:R-:W-:Y:S02]  /*10c40*/  @!P0 IMAD R31, R31, R17.reuse, RZ ;  /* 0x000000111f1f8224 */ /* 0x080fe400078e02ff */
[-C--:B0-----:R-:W-:Y:S02]  /*10c50*/  @!P4 IMAD R3, R30, R17.reuse, RZ ;  /* 0x000000111e03c224 */ /* 0x081fe400078e02ff */
[-C--:B------:R-:W-:Y:S01]  /*10c60*/  @!P5 IMAD R11, R32, R17.reuse, RZ ;  /* 0x00000011200bd224 */ /* 0x080fe200078e02ff */
[----:B------:R-:W-:Y:S03]  /*10c70*/  @!P0 STG.E.U8 desc[UR36][R8.64+0x9], R31 ;  /* 0x0000091f08008986 */ /* 0x000fe6000c101124 */
[----:B------:R-:W-:Y:S01]  /*10c80*/  @!P2 IMAD R33, R33, R17, RZ ;  /* 0x000000112121a224 */ /* 0x000fe200078e02ff */
[----:B------:R0:W-:Y:S01]  /*10c90*/  @!P4 STG.E.U8 desc[UR36][R8.64+0x8], R3 ;  /* 0x000008030800c986 */ /* 0x0001e2000c101124 */
[----:B------:R-:W-:-:S02]  /*10ca0*/  ISETP.LT.OR P0, PT, R0, 0x12, !P3 ;  /* 0x000000120000780c */ /* 0x000fc40005f01670 */
[----:B-1----:R-:W-:Y:S01]  /*10cb0*/  @!P6 IMAD R5, R34, R17, RZ ;  /* 0x000000112205e224 */ /* 0x002fe200078e02ff */
[C---:B------:R-:W-:Y:S01]  /*10cc0*/  ISETP.LT.OR P4, PT, R0.reuse, 0x19, !P1 ;  /* 0x000000190000780c */ /* 0x040fe20004f81670 */
[----:B------:R-:W-:Y:S01]  /*10cd0*/  @!P5 STG.E.U8 desc[UR36][R6.64+0x10], R11 ;  /* 0x0000100b0600d986 */ /* 0x000fe2000c101124 */
[----:B------:R-:W-:-:S03]  /*10ce0*/  ISETP.LT.OR P5, PT, R0, 0x1a, !P1 ;  /* 0x0000001a0000780c */ /* 0x000fc60004fa1670 */
[----:B------:R-:W-:Y:S01]  /*10cf0*/  @!P2 STG.E.U8 desc[UR36][R6.64+0x11], R33 ;  /* 0x000011210600a986 */ /* 0x000fe2000c101124 */
[----:B------:R-:W-:-:S03]  /*10d00*/  ISETP.LT.OR P2, PT, R0, 0x19, !P3 ;  /* 0x000000190000780c */ /* 0x000fc60005f41670 */
[----:B------:R1:W-:Y:S01]  /*10d10*/  @!P6 STG.E.U8 desc[UR36][R8.64+0x10], R5 ;  /* 0x000010050800e986 */ /* 0x0003e2000c101124 */
[----:B------:R-:W-:Y:S01]  /*10d20*/  ISETP.LT.OR P6, PT, R0, 0x1a, !P3 ;  /* 0x0000001a0000780c */ /* 0x000fe20005fc1670 */
[-C--:B------:R-:W-:Y:S02]  /*10d30*/  @!P0 IMAD R35, R35, R17.reuse, RZ ;  /* 0x0000001123238224 */ /* 0x080fe400078e02ff */
[-C--:B0-----:R-:W-:Y:S02]  /*10d40*/  @!P4 IMAD R3, R36, R17.reuse, RZ ;  /* 0x000000112403c224 */ /* 0x081fe400078e02ff */
[-C--:B------:R-:W-:Y:S01]  /*10d50*/  @!P5 IMAD R37, R37, R17.reuse, RZ ;  /* 0x000000112525d224 */ /* 0x080fe200078e02ff */
[----:B------:R-:W-:Y:S01]  /*10d60*/  @!P0 STG.E.U8 desc[UR36][R8.64+0x11], R35 ;  /* 0x0000112308008986 */ /* 0x000fe2000c101124 */
[----:B------:R-:W-:Y:S02]  /*10d70*/  ISETP.LT.OR P0, PT, R0, 0x22, !P1 ;  /* 0x000000220000780c */ /* 0x000fe40004f01670 */
[----:B-1----:R-:W-:-:S04]  /*10d80*/  @!P2 IMAD R5, R38, R17, RZ ;  /* 0x000000112605a224 */ /* 0x002fc800078e02ff */
[----:B------:R-:W-:Y:S01]  /*10d90*/  @!P6 IMAD R39, R39, R17, RZ ;  /* 0x000000112727e224 */ /* 0x000fe200078e02ff */
[----:B------:R0:W-:Y:S01]  /*10da0*/  @!P4 STG.E.U8 desc[UR36][R6.64+0x18], R3 ;  /* 0x000018030600c986 */ /* 0x0001e2000c101124 */
[----:B------:R-:W-:-:S03]  /*10db0*/  ISETP.LT.OR P4, PT, R0, 0x21, !P1 ;  /* 0x000000210000780c */ /* 0x000fc60004f81670 */
        /* <DEDUP_REMOVED lines=216> */
[-C--:B0-----:R-:W-:Y:S02]  /*11b40*/  @!P4 IMAD R3, R110, R17.reuse, RZ ;  /* 0x000000116e03c224 */ /* 0x081fe400078e02ff */
[-C--:B------:R-:W-:Y:S02]  /*11b50*/  @!P0 IMAD R111, R111, R17.reuse, RZ ;  /* 0x000000116f6f8224 */ /* 0x080fe400078e02ff */
[-C--:B------:R-:W-:Y:S01]  /*11b60*/  @!P5 IMAD R11, R112, R17.reuse, RZ ;  /* 0x00000011700bd224 */ /* 0x080fe200078e02ff */
[----:B------:R0:W-:Y:S03]  /*11b70*/  @!P4 STG.E.U8 desc[UR36][R8.64+0xa8], R3 ;  /* 0x0000a8030800c986 */ /* 0x0001e6000c101124 */
[-C--:B------:R-:W-:Y:S01]  /*11b80*/  @!P2 IMAD R113, R113, R17.reuse, RZ ;  /* 0x000000117171a224 */ /* 0x080fe200078e02ff */
[----:B------:R-:W-:Y:S03]  /*11b90*/  @!P0 STG.E.U8 desc[UR36][R8.64+0xa9], R111 ;  /* 0x0000a96f08008986 */ /* 0x000fe6000c101124 */
[----:B-1----:R-:W-:Y:S01]  /*11ba0*/  @!P6 IMAD R5, R114, R17, RZ ;  /* 0x000000117205e224 */ /* 0x002fe200078e02ff */
[C---:B------:R-:W-:Y:S01]  /*11bb0*/  ISETP.LT.OR P0, PT, R0.reuse, 0xb2, !P3 ;  /* 0x000000b20000780c */ /* 0x040fe20005f01670 */
[----:B------:R-:W-:Y:S01]  /*11bc0*/  @!P5 STG.E.U8 desc[UR36][R6.64+0xb0], R11 ;  /* 0x0000b00b0600d986 */ /* 0x000fe2000c101124 */
[----:B------:R-:W-:-:S02]  /*11bd0*/  ISETP.LT.OR P5, PT, R0, 0xba, !P1 ;  /* 0x000000ba0000780c */ /* 0x000fc40004fa1670 */
[C---:B------:R-:W-:Y:S01]  /*11be0*/  ISETP.LT.OR P4, PT, R0.reuse, 0xb9, !P1 ;  /* 0x000000b90000780c */ /* 0x040fe20004f81670 */
[----:B------:R-:W-:Y:S01]  /*11bf0*/  @!P2 STG.E.U8 desc[UR36][R6.64+0xb1], R113 ;  /* 0x0000b1710600a986 */ /* 0x000fe2000c101124 */
[----:B------:R-:W-:-:S03]  /*11c00*/  ISETP.LT.OR P2, PT, R0, 0xb9, !P3 ;  /* 0x000000b90000780c */ /* 0x000fc60005f41670 */
[----:B------:R1:W-:Y:S01]  /*11c10*/  @!P6 STG.E.U8 desc[UR36][R8.64+0xb0], R5 ;  /* 0x0000b0050800e986 */ /* 0x0003e2000c101124 */
[----:B------:R-:W-:-:S03]  /*11c20*/  ISETP.LT.OR P6, PT, R0, 0xba, !P3 ;  /* 0x000000ba0000780c */ /* 0x000fc60005fc1670 */
[-C--:B------:R-:W-:Y:S02]  /*11c30*/  @!P0 IMAD R115, R115, R17.reuse, RZ ;  /* 0x0000001173738224 */ /* 0x080fe400078e02ff */
[-C--:B------:R-:W-:Y:S02]  /*11c40*/  @!P5 IMAD R117, R117, R17.reuse, RZ ;  /* 0x000000117575d224 */ /* 0x080fe400078e02ff */
[-C--:B0-----:R-:W-:Y:S01]  /*11c50*/  @!P4 IMAD R3, R116, R17.reuse, RZ ;  /* 0x000000117403c224 */ /* 0x081fe200078e02ff */
[----:B------:R-:W-:Y:S01]  /*11c60*/  @!P0 STG.E.U8 desc[UR36][R8.64+0xb1], R115 ;  /* 0x0000b17308008986 */ /* 0x000fe2000c101124 */
[----:B------:R-:W-:Y:S01]  /*11c70*/  ISETP.LT.OR P0, PT, R0, 0xc1, !P1 ;  /* 0x000000c10000780c */ /* 0x000fe20004f01670 */
[----:B-1----:R-:W-:-:S03]  /*11c80*/  @!P2 IMAD R5, R118, R17, RZ ;  /* 0x000000117605a224 */ /* 0x002fc600078e02ff */
[----:B------:R-:W-:Y:S01]  /*11c90*/  @!P6 IMAD R119, R119, R17, RZ ;  /* 0x000000117777e224 */ /* 0x000fe200078e02ff */
[----:B------:R-:W-:Y:S01]  /*11ca0*/  @!P5 STG.E.U8 desc[UR36][R6.64+0xb9], R117 ;  /* 0x0000b9750600d986 */ /* 0x000fe2000c101124 */
[----:B------:R-:W-:-:S03]  /*11cb0*/  ISETP.LT.OR P5, PT, R0, 0xc2, !P1 ;  /* 0x000000c20000780c */ /* 0x000fc60004fa1670 */
[----:B------:R0:W-:Y:S01]  /*11cc0*/  @!P4 STG.E.U8 desc[UR36][R6.64+0xb8], R3 ;  /* 0x0000b8030600c986 */ /* 0x0001e2000c101124 */
[----:B------:R-:W-:-:S03]  /*11cd0*/  ISETP.LT.OR P4, PT, R0, 0xc1, !P3 ;  /* 0x000000c10000780c */ /* 0x000fc60005f81670 */
[----:B------:R-:W-:Y:S01]  /*11ce0*/  @!P6 STG.E.U8 desc[UR36][R8.64+0xb9], R119 ;  /* 0x0000b9770800e986 */ /* 0x000fe2000c101124 */
[----:B------:R-:W-:-:S03]  /*11cf0*/  ISETP.LT.OR P6, PT, R0, 0xc2, !P3 ;  /* 0x000000c20000780c */ /* 0x000fc60005fc1670 */
[----:B------:R1:W-:Y:S01]  /*11d00*/  @!P2 STG.E.U8 desc[UR36][R8.64+0xb8], R5 ;  /* 0x0000b8050800a986 */ /* 0x0003e2000c101124 */
[----:B------:R-:W-:Y:S01]  /*11d10*/  ISETP.LT.OR P2, PT, R0, 0xc9, !P1 ;  /* 0x000000c90000780c */ /* 0x000fe20004f41670 */
[-C--:B------:R-:W-:Y:S02]  /*11d20*/  @!P0 IMAD R11, R120, R17.reuse, RZ ;  /* 0x00000011780b8224 */ /* 0x080fe400078e02ff */
[-C--:B------:R-:W-:Y:S02]  /*11d30*/  @!P5 IMAD R121, R121, R17.reuse, RZ ;  /* 0x000000117979d224 */ /* 0x080fe400078e02ff */
[-C--:B0-----:R-:W-:Y:S01]  /*11d40*/  @!P4 IMAD R3, R122, R17.reuse, RZ ;  /* 0x000000117a03c224 */ /* 0x081fe200078e02ff */
[----:B------:R0:W-:Y:S03]  /*11d50*/  @!P0 STG.E.U8 desc[UR36][R6.64+0xc0], R11 ;  /* 0x0000c00b06008986 */ /* 0x0001e6000c101124 */
[-C--:B------:R-:W-:Y:S01]  /*11d60*/  @!P6 IMAD R123, R123, R17.reuse, RZ ;  /* 0x000000117b7be224 */ /* 0x080fe200078e02ff */
[----:B------:R-:W-:Y:S01]  /*11d70*/  ISETP.LT.OR P0, PT, R0, 0xca, !P1 ;  /* 0x000000ca0000780c */ /* 0x000fe20004f01670 */
[----:B------:R-:W-:Y:S02]  /*11d80*/  @!P5 STG.E.U8 desc[UR36][R6.64+0xc1], R121 ;  /* 0x0000c1790600d986 */ /* 0x000fe4000c101124 */
[----:B-1----:R-:W-:Y:S01]  /*11d90*/  @!P2 IMAD R5, R124, R17, RZ ;  /* 0x000000117c05a224 */ /* 0x002fe200078e02ff */
[C---:B------:R-:W-:Y:S01]  /*11da0*/  ISETP.LT.OR P5, PT, R0.reuse, 0xc9, !P3 ;  /* 0x000000c90000780c */ /* 0x040fe20005fa1670 */
[----:B------:R1:W-:Y:S01]  /*11db0*/  @!P4 STG.E.U8 desc[UR36][R8.64+0xc0], R3 ;  /* 0x0000c0030800c986 */ /* 0x0003e2000c101124 */
        /* <DEDUP_REMOVED lines=8> */
[----:B------:R-:W-:Y:S03]  /*11e40*/  @!P0 STG.E.U8 desc[UR36][R6.64+0xc9], R125 ;  /* 0x0000c97d06008986 */ /* 0x000fe6000c101124 */
[-C--:B-1----:R-:W-:Y:S01]  /*11e50*/  @!P6 IMAD R3, R128, R17.reuse, RZ ;  /* 0x000000118003e224 */ /* 0x082fe200078e02ff */
[----:B------:R0:W-:Y:S03]  /*11e60*/  @!P5 STG.E.U8 desc[UR36][R8.64+0xc8], R11 ;  /* 0x0000c80b0800d986 */ /* 0x0001e6000c101124 */
[----:B------:R-:W-:Y:S01]  /*11e70*/  @!P2 IMAD R129, R129, R17, RZ ;  /* 0x000000118181a224 */ /* 0x000fe200078e02ff */
[C---:B------:R-:W-:Y:S01]  /*11e80*/  ISETP.LT.OR P0, PT, R0.reuse, 0xd1, !P3 ;  /* 0x000000d10000780c */ /* 0x040fe20005f01670 */
[----:B------:R-:W-:Y:S01]  /*11e90*/  @!P4 STG.E.U8 desc[UR36][R8.64+0xc9], R127 ;  /* 0x0000c97f0800c986 */ /* 0x000fe2000c101124 */
[----:B------:R-:W-:-:S02]  /*11ea0*/  ISETP.LT.OR P5, PT, R0, 0xd2, !P3 ;  /* 0x000000d20000780c */ /* 0x000fc40005fa1670 */
[C---:B------:R-:W-:Y:S01]  /*11eb0*/  ISETP.LT.OR P4, PT, R0.reuse, 0xd9, !P1 ;  /* 0x000000d90000780c */ /* 0x040fe20004f81670 */
[----:B------:R1:W-:Y:S01]  /*11ec0*/  @!P6 STG.E.U8 desc[UR36][R6.64+0xd0], R3 ;  /* 0x0000d0030600e986 */ /* 0x0003e2000c101124 */
[----:B------:R-:W-:-:S03]  /*11ed0*/  ISETP.LT.OR P6, PT, R0, 0xda, !P1 ;  /* 0x000000da0000780c */ /* 0x000fc60004fc1670 */
[----:B------:R-:W-:Y:S01]  /*11ee0*/  @!P2 STG.E.U8 desc[UR36][R6.64+0xd1], R129 ;  /* 0x0000d1810600a986 */ /* 0x000fe2000c101124 */
[----:B------:R-:W-:-:S03]  /*11ef0*/  ISETP.LT.OR P2, PT, R0, 0xd9, !P3 ;  /* 0x000000d90000780c */ /* 0x000fc60005f41670 */
[-C--:B--2---:R-:W-:Y:S02]  /*11f00*/  @!P0 IMAD R5, R130, R17.reuse, RZ ;  /* 0x0000001182058224 */ /* 0x084fe400078e02ff */
[-C--:B------:R-:W-:Y:S02]  /*11f10*/  @!P5 IMAD R131, R131, R17.reuse, RZ ;  /* 0x000000118383d224 */ /* 0x080fe400078e02ff */
[-C--:B0-----:R-:W-:Y:S02]  /*11f20*/  @!P4 IMAD R11, R132, R17.reuse, RZ ;  /* 0x00000011840bc224 */ /* 0x081fe400078e02ff */
[-C--:B------:R-:W-:Y:S01]  /*11f30*/  @!P6 IMAD R133, R133, R17.reuse, RZ ;  /* 0x000000118585e224 */ /* 0x080fe200078e02ff */
[----:B------:R0:W-:Y:S03]  /*11f40*/  @!P0 STG.E.U8 desc[UR36][R8.64+0xd0], R5 ;  /* 0x0000d00508008986 */ /* 0x0001e6000c101124 */
[----:B-1----:R-:W-:Y:S01]  /*11f50*/  @!P2 IMAD R3, R134, R17, RZ ;  /* 0x000000118603a224 */ /* 0x002fe200078e02ff */
[----:B------:R-:W-:Y:S01]  /*11f60*/  @!P5 STG.E.U8 desc[UR36][R8.64+0xd1], R131 ;  /* 0x0000d1830800d986 */ /* 0x000fe2000c101124 */
[----:B------:R-:W-:-:S02]  /*11f70*/  ISETP.LT.OR P0, PT, R0, 0xda, !P3 ;  /* 0x000000da0000780c */ /* 0x000fc40005f01670 */
        /* <DEDUP_REMOVED lines=14> */
[----:B------:R-:W-:Y:S01]  /*12060*/  @!P4 STG.E.U8 desc[UR36][R6.64+0xe1], R137 ;  /* 0x0000e1890600c986 */ /* 0x000fe2000c101124 */
[----:B------:R-:W-:-:S02]  /*12070*/  ISETP.LT.OR P0, PT, R0, 0xe9, !P1 ;  /* 0x000000e90000780c */ /* 0x000fc40004f01670 */
[C---:B------:R-:W-:Y:S01]  /*12080*/  ISETP.LT.OR P4, PT, R0.reuse, 0xea, !P1 ;  /* 0x000000ea0000780c */ /* 0x040fe20004f81670 */
[----:B------:R1:W-:Y:S01]  /*12090*/  @!P6 STG.E.U8 desc[UR36][R8.64+0xe0], R11 ;  /* 0x0000e00b0800e986 */ /* 0x0003e2000c101124 */
[C---:B------:R-:W-:Y:S02]  /*120a0*/  ISETP.LT.OR P6, PT, R0.reuse, 0xe9, !P3 ;  /* 0x000000e90000780c */ /* 0x040fe40005fc1670 */
[C---:B------:R-:W-:Y:S01]  /*120b0*/  ISETP.LT.OR P5, PT, R0.reuse, 0xea, !P3 ;  /* 0x000000ea0000780c */ /* 0x040fe20005fa1670 */
[----:B------:R-:W-:Y:S01]  /*120c0*/  @!P2 STG.E.U8 desc[UR36][R8.64+0xe1], R139 ;  /* 0x0000e18b0800a986 */ /* 0x000fe2000c101124 */
[----:B------:R-:W-:-:S05]  /*120d0*/  ISETP.LT.OR P2, PT, R0, 0xf1, !P1 ;  /* 0x000000f10000780c */ /* 0x000fca0004f41670 */
[-C--:B--2---:R-:W-:Y:S02]  /*120e0*/  @!P0 IMAD R3, R140, R17.reuse, RZ ;  /* 0x000000118c038224 */ /* 0x084fe400078e02ff */
[-C--:B------:R-:W-:Y:S02]  /*120f0*/  @!P4 IMAD R141, R141, R17.reuse, RZ ;  /* 0x000000118d8dc224 */ /* 0x080fe400078e02ff */
[-C--:B0-----:R-:W-:Y:S02]  /*12100*/  @!P6 IMAD R5, R142, R17.reuse, RZ ;  /* 0x000000118e05e224 */ /* 0x081fe400078e02ff */
[-C--:B------:R-:W-:Y:S02]  /*12110*/  @!P5 IMAD R143, R143, R17.reuse, RZ ;  /* 0x000000118f8fd224 */ /* 0x080fe400078e02ff */
[----:B-1----:R-:W-:Y:S01]  /*12120*/  @!P2 IMAD R11, R144, R17, RZ ;  /* 0x00000011900ba224 */ /* 0x002fe200078e02ff */
[----:B------:R0:W-:Y:S01]  /*12130*/  @!P0 STG.E.U8 desc[UR36][R6.64+0xe8], R3 ;  /* 0x0000e80306008986 */ /* 0x0001e2000c101124 */
[----:B------:R-:W-:-:S03]  /*12140*/  ISETP.LT.OR P0, PT, R0, 0xf2, !P1 ;  /* 0x000000f20000780c */ /* 0x000fc60004f01670 */
[----:B------:R-:W-:Y:S01]  /*12150*/  @!P4 STG.E.U8 desc[UR36][R6.64+0xe9], R141 ;  /* 0x0000e98d0600c986 */ /* 0x000fe2000c101124 */
[----:B------:R-:W-:-:S03]  /*12160*/  ISETP.LT.OR P4, PT, R0, 0xf1, !P3 ;  /* 0x000000f10000780c */ /* 0x000fc60005f81670 */
[----:B------:R-:W-:Y:S01]  /*12170*/  @!P6 STG.E.U8 desc[UR36][R8.64+0xe8], R5 ;  /* 0x0000e8050800e986 */ /* 0x000fe2000c101124 */
[----:B------:R-:W-:-:S03]  /*12180*/  ISETP.LT.OR P6, PT, R0, 0xf2, !P3 ;  /* 0x000000f20000780c */ /* 0x000fc60005fc1670 */
[----:B------:R-:W-:Y:S01]  /*12190*/  @!P5 STG.E.U8 desc[UR36][R8.64+0xe9], R143 ;  /* 0x0000e98f0800d986 */ /* 0x000fe2000c101124 */
[----:B------:R-:W-:-:S03]  /*121a0*/  ISETP.LT.OR P5, PT, R0, 0xf9, !P3 ;  /* 0x000000f90000780c */ /* 0x000fc60005fa1670 */
[----:B------:R1:W-:Y:S01]  /*121b0*/  @!P2 STG.E.U8 desc[UR36][R6.64+0xf0], R11 ;  /* 0x0000f00b0600a986 */ /* 0x0003e2000c101124 */
[C---:B------:R-:W-:Y:S02]  /*121c0*/  ISETP.LT.OR P2, PT, R0.reuse, 0xf9, !P1 ;  /* 0x000000f90000780c */ /* 0x040fe40004f41670 */
[C---:B------:R-:W-:Y:S02]  /*121d0*/  ISETP.LT.OR P1, PT, R0.reuse, 0xfa, !P1 ;  /* 0x000000fa0000780c */ /* 0x040fe40004f21670 */
[----:B------:R-:W-:Y:S01]  /*121e0*/  ISETP.LT.OR P3, PT, R0, 0xfa, !P3 ;  /* 0x000000fa0000780c */ /* 0x000fe20005f61670 */
[-C--:B------:R-:W-:Y:S02]  /*121f0*/  @!P0 IMAD R145, R145, R17.reuse, RZ ;  /* 0x0000001191918224 */ /* 0x080fe400078e02ff */
[-C--:B0-----:R-:W-:Y:S02]  /*12200*/  @!P4 IMAD R3, R146, R17.reuse, RZ ;  /* 0x000000119203c224 */ /* 0x081fe400078e02ff */
[----:B------:R-:W-:-:S02]  /*12210*/  @!P6 IMAD R147, R147, R17, RZ ;  /* 0x000000119393e224 */ /* 0x000fc400078e02ff */
[-C--:B-1----:R-:W-:Y:S02]  /*12220*/  @!P5 IMAD R11, R150, R17.reuse, RZ ;  /* 0x00000011960bd224 */ /* 0x082fe400078e02ff */
[-C--:B------:R-:W-:Y:S02]  /*12230*/  @!P2 IMAD R5, R148, R17.reuse, RZ ;  /* 0x000000119405a224 */ /* 0x080fe400078e02ff */
[-C--:B------:R-:W-:Y:S02]  /*12240*/  @!P1 IMAD R149, R149, R17.reuse, RZ ;  /* 0x0000001195959224 */ /* 0x080fe400078e02ff */
[----:B------:R-:W-:Y:S01]  /*12250*/  @!P3 IMAD R151, R151, R17, RZ ;  /* 0x000000119797b224 */ /* 0x000fe200078e02ff */
[----:B------:R0:W-:Y:S04]  /*12260*/  @!P0 STG.E.U8 desc[UR36][R6.64+0xf1], R145 ;  /* 0x0000f19106008986 */ /* 0x0001e8000c101124 */
[----:B------:R0:W-:Y:S04]  /*12270*/  @!P4 STG.E.U8 desc[UR36][R8.64+0xf0], R3 ;  /* 0x0000f0030800c986 */ /* 0x0001e8000c101124 */
[----:B------:R0:W-:Y:S04]  /*12280*/  @!P6 STG.E.U8 desc[UR36][R8.64+0xf1], R147 ;  /* 0x0000f1930800e986 */ /* 0x0001e8000c101124 */
[----:B------:R0:W-:Y:S04]  /*12290*/  @!P2 STG.E.U8 desc[UR36][R6.64+0xf8], R5 ;  /* 0x0000f8050600a986 */ /* 0x0001e8000c101124 */
[----:B------:R0:W-:Y:S04]  /*122a0*/  @!P1 STG.E.U8 desc[UR36][R6.64+0xf9], R149 ;  /* 0x0000f99506009986 */ /* 0x0001e8000c101124 */
[----:B------:R0:W-:Y:S04]  /*122b0*/  @!P5 STG.E.U8 desc[UR36][R8.64+0xf8], R11 ;  /* 0x0000f80b0800d986 */ /* 0x0001e8000c101124 */
[----:B------:R0:W-:Y:S02]  /*122c0*/  @!P3 STG.E.U8 desc[UR36][R8.64+0xf9], R151 ;  /* 0x0000f9970800b986 */ /* 0x0001e4000c101124 */
.L_x_542:
[----:B------:R-:W-:Y:S05]  /*122d0*/  BSYNC B0 ;  /* 0x0000000000007941 */ /* 0x000fea0003800000 */
.L_x_28:
[----:B0-----:R-:W2:Y:S04]  /*122e0*/  LDL.LU R3, [R1+0x200] ;  /* 0x0002000001037983 */ /* 0x001ea80000300800 */
[----:B------:R-:W2:Y:S01]  /*122f0*/  LDL.LU R2, [R1+0x204] ;  /* 0x0002040001027983 */ /* 0x000ea20000300800 */
[----:B------:R-:W-:Y:S01]  /*12300*/  ULDC UR4, c[0x0][0xc] ;  /* 0x0000030000047ab9 */ /* 0x000fe20000000800 */
[----:B------:R-:W-:Y:S01]  /*12310*/  ULDC UR5, c[0x0][0x10] ;  /* 0x0000040000057ab9 */ /* 0x000fe20000000800 */
[----:B------:R-:W2:Y:S01]  /*12320*/  LDC R5, c[0x0][0x14] ;  /* 0x00000500ff057b82 */ /* 0x000ea20000000800 */
[----:B------:R-:W-:Y:S01]  /*12330*/  UIMAD.WIDE.U32 UR4, UR4, UR5, URZ ;  /* 0x00000005040472a5 */ /* 0x000fe2000f8e003f */
[----:B------:R-:W-:Y:S01]  /*12340*/  PRMT R0, RZ, 0x7610, R0 ;  /* 0x00007610ff007816 */ /* 0x000fe20000000000 */
[----:B------:R-:W-:Y:S01]  /*12350*/  UMOV UR42, 0xffffffff ;  /* 0xffffffff002a7882 */ /* 0x000fe20000000000 */
[----:B------:R-:W-:-:S03]  /*12360*/  UMOV UR43, 0xffffffff ;  /* 0xffffffff002b7882 */ /* 0x000fc60000000000 */
[----:B--2---:R-:W-:-:S04]  /*12370*/  IMAD.WIDE.U32 R2, R5, UR4, R2 ;  /* 0x0000000405027c25 */ /* 0x004fc8000f8e0002 */
[----:B------:R-:W-:Y:S01]  /*12380*/  IMAD R5, R5, UR5, RZ ;  /* 0x0000000505057c24 */ /* 0x000fe2000f8e02ff */
[----:B-1-3--:R-:W-:Y:S01]  /*12390*/  MOV R6, R2 ;  /* 0x0000000200067202 */ /* 0x00afe20000000f00 */
[----:B------:R-:W-:Y:S02]  /*123a0*/  ULDC.64 UR4, c[0x0][0x650] ;  /* 0x0001940000047ab9 */ /* 0x000fe40000000a00 */
[----:B------:R-:W-:Y:S01]  /*123b0*/  IMAD.IADD R4, R3, 0x1, R5 ;  /* 0x0000000103047824 */ /* 0x000fe200078e0205 */
[----:B------:R-:W-:-:S04]  /*123c0*/  ISETP.GE.U32.AND P0, PT, R2, UR4, PT ;  /* 0x0000000402007c0c */ /* 0x000fc8000bf06070 */
[----:B------:R0:W-:Y:S01]  /*123d0*/  STL [R1+0x200], R4 ;  /* 0x0002000401007387 */ /* 0x0001e20000100800 */
[----:B------:R-:W-:-:S03]  /*123e0*/  ISETP.GE.U32.AND.EX P0, PT, R4, UR5, PT, P0 ;  /* 0x0000000504007c0c */ /* 0x000fc6000bf06100 */
[----:B------:R0:W-:Y:S10]  /*123f0*/  STL [R1+0x204], R6 ;  /* 0x0002040601007387 */ /* 0x0001f40000100800 */
[----:B0-----:R-:W-:Y:S05]  /*12400*/  @P0 BRA `(.L_x_543) ;  /* 0x0000000400880947 */ /* 0x001fea0003800000 */
[----:B------:R-:W0:Y:S01]  /*12410*/  S2UR UR6, SR_CTAID.X ;  /* 0x00000000000679c3 */ /* 0x000e220000002500 */
[----:B------:R-:W-:Y:S01]  /*12420*/  ULDC.64 UR12, c[0x0][0x628] ;  /* 0x00018a00000c7ab9 */ /* 0x000fe20000000a00 */
[----:B------:R-:W-:Y:S01]  /*12430*/  ULDC UR4, c[0x0][0x150] ;  /* 0x0000540000047ab9 */ /* 0x000fe20000000800 */
[----:B------:R-:W-:Y:S01]  /*12440*/  ISETP.NE.U32.AND P0, PT, RZ, UR12, PT ;  /* 0x0000000cff007c0c */ /* 0x000fe2000bf05070 */
[----:B------:R-:W-:Y:S01]  /*12450*/  ULDC UR15, c[0x0][0x630] ;  /* 0x00018c00000f7ab9 */ /* 0x000fe20000000800 */
[----:B------:R-:W-:Y:S01]  /*12460*/  R2UR UR16, R6 ;  /* 0x00000000061072ca */ /* 0x000fe200000e0000 */
[----:B------:R-:W-:Y:S01]  /*12470*/  ULDC UR19, c[0x0][0x154] ;  /* 0x0000550000137ab9 */ /* 0x000fe20000000800 */
[----:B------:R-:W-:Y:S01]  /*12480*/  ISETP.NE.AND.EX P0, PT, RZ, UR13, PT, P0 ;  /* 0x0000000dff007c0c */ /* 0x000fe2000bf05300 */
[----:B------:R-:W1:Y:S01]  /*12490*/  S2UR UR18, SR_CTAID.Y ;  /* 0x00000000001279c3 */ /* 0x000e620000002600 */
[----:B------:R-:W-:Y:S02]  /*124a0*/  R2UR UR17, R4 ;  /* 0x00000000041172ca */ /* 0x000fe400000e0000 */
[----:B------:R-:W-:-:S02]  /*124b0*/  R2UR UR10, R6 ;  /* 0x00000000060a72ca */ /* 0x000fc400000e0000 */
[----:B------:R-:W-:Y:S02]  /*124c0*/  R2UR UR11, R4 ;  /* 0x00000000040b72ca */ /* 0x000fe400000e0000 */
[----:B0-----:R-:W-:-:S05]  /*124d0*/  I2FP.F32.U32 R0, UR6 ;  /* 0x0000000600007c45 */ /* 0x001fca0008201000 */
[----:B------:R-:W-:-:S04]  /*124e0*/  FMUL R0, R0, UR4 ;  /* 0x0000000400007c20 */ /* 0x000fc80008400000 */
[----:B------:R0:W2:Y:S01]  /*124f0*/  F2I.U32.TRUNC.NTZ R2, R0 ;  /* 0x0000000000027305 */ /* 0x0000a2000020f000 */
[----:B-1----:R-:W-:Y:S05]  /*12500*/  @!P0 BRA `(.L_x_544) ;  /* 0x0000000000308947 */ /* 0x002fea0003800000 */
        /* <DEDUP_REMOVED lines=12> */
.L_x_544:
[----:B------:R-:W-:Y:S01]  /*125d0*/  USHF.R.U64 UR43, UR10, UR15, UR11 ;  /* 0x0000000f0a2b7299 */ /* 0x000fe2000800120b */
[----:B0-----:R-:W-:Y:S01]  /*125e0*/  I2FP.F32.U32 R0, UR18 ;  /* 0x0000001200007c45 */ /* 0x001fe20008201000 */
[----:B------:R-:W-:Y:S02]  /*125f0*/  USHF.R.U32.HI UR4, URZ, UR15, UR11 ;  /* 0x0000000f3f047299 */ /* 0x000fe4000801160b */
        /* <DEDUP_REMOVED lines=8> */
[----:B------:R-:W-:Y:S01]  /*12680*/  UIMAD.WIDE.U32 UR8, UR10, UR12, UR8 ;  /* 0x0000000c0a0872a5 */ /* 0x000fe2000f8e0008 */
[----:B--2---:R-:W-:Y:S01]  /*12690*/  R2UR UR12, R2 ;  /* 0x00000000020c72ca */ /* 0x004fe200000e0000 */
[----:B------:R-:W-:Y:S01]  /*126a0*/  UIMAD UR10, UR10, UR13, UR4 ;  /* 0x0000000d0a0a72a4 */ /* 0x000fe2000f8e0204 */
[----:B------:R-:W-:Y:S01]  /*126b0*/  ULDC UR11, c[0x0][0x618] ;  /* 0x00018600000b7ab9 */ /* 0x000fe20000000800 */
[----:B------:R-:W-:Y:S02]  /*126c0*/  ULDC UR21, c[0x0][0x658] ;  /* 0x0001960000157ab9 */ /* 0x000fe40000000800 */
[----:B------:R-:W-:Y:S01]  /*126d0*/  UIADD3 UR9, UR9, UR10, URZ ;  /* 0x0000000a09097290 */ /* 0x000fe2000fffe03f */
[----:B------:R-:W-:Y:S01]  /*126e0*/  UMOV UR15, 0xffffffff ;  /* 0xffffffff000f7882 */ /* 0x000fe20000000000 */
[----:B------:R-:W-:Y:S01]  /*126f0*/  ULDC.64 UR4, c[0x0][0x640] ;  /* 0x0001900000047ab9 */ /* 0x000fe20000000a00 */
[----:B------:R-:W-:Y:S01]  /*12700*/  USHF.L.U32 UR15, UR15, UR21, URZ ;  /* 0x000000150f0f7299 */ /* 0x000fe2000800063f */
[----:B------:R-:W-:Y:S01]  /*12710*/  ISETP.NE.U32.AND P0, PT, RZ, UR4, PT ;  /* 0x00000004ff007c0c */ /* 0x000fe2000bf05070 */
[----:B------:R-:W-:-:S02]  /*12720*/  USHF.R.U64 UR16, UR8, UR11, UR9 ;  /* 0x0000000b08107299 */ /* 0x000fc40008001209 */
[----:B------:R-:W-:Y:S01]  /*12730*/  USHF.R.U32.HI UR8, URZ, UR11, UR9 ;  /* 0x0000000b3f087299 */ /* 0x000fe20008011609 */
[----:B0-----:R-:W-:Y:S01]  /*12740*/  R2UR UR14, R0 ;  /* 0x00000000000e72ca */ /* 0x001fe200000e0000 */
[----:B------:R-:W-:Y:S01]  /*12750*/  ULDC UR17, c[0x0][0x608] ;  /* 0x0001820000117ab9 */ /* 0x000fe20000000800 */
[----:B------:R-:W-:Y:S01]  /*12760*/  ULOP3.LUT UR41, URZ, UR15, URZ, 0x33, !UPT ;  /* 0x0000000f3f297292 */ /* 0x000fe2000f8e333f */
[----:B------:R-:W-:Y:S01]  /*12770*/  ISETP.NE.AND.EX P0, PT, RZ, UR5, PT, P0 ;  /* 0x00000005ff007c0c */ /* 0x000fe2000bf05300 */
[----:B------:R-:W-:Y:S02]  /*12780*/  USHF.R.U64 UR15, UR16, UR17, UR8 ;  /* 0x00000011100f7299 */ /* 0x000fe40008001208 */
[----:B------:R-:W-:Y:S02]  /*12790*/  USHF.R.U32.HI UR8, URZ, UR17, UR8 ;  /* 0x000000113f087299 */ /* 0x000fe40008011608 */
[----:B------:R-:W-:Y:S02]  /*127a0*/  UIADD3 UR12, -UR12, URZ, URZ ;  /* 0x0000003f0c0c7290 */ /* 0x000fe4000fffe13f */
[----:B------:R-:W-:Y:S01]  /*127b0*/  USHF.R.U64 UR17, UR15, UR21, UR8 ;  /* 0x000000150f117299 */ /* 0x000fe20008001208 */
[----:B------:R-:W-:Y:S01]  /*127c0*/  UMOV UR19, 0x1 ;  /* 0x0000000100137882 */ /* 0x000fe20000000000 */
[----:B------:R-:W-:Y:S01]  /*127d0*/  ULDC UR13, c[0x0][0x144] ;  /* 0x00005100000d7ab9 */ /* 0x000fe20000000800 */
[----:B------:R-:W-:Y:S01]  /*127e0*/  ULDC UR7, c[0x0][0x600] ;  /* 0x0001800000077ab9 */ /* 0x000fe20000000800 */
[----:B------:R-:W-:-:S02]  /*127f0*/  USHF.L.U32 UR24, UR19, UR21, URZ ;  /* 0x0000001513187299 */ /* 0x000fc4000800063f */
[----:B------:R-:W-:Y:S02]  /*12800*/  USHF.R.U32.HI UR8, URZ, UR21, UR8 ;  /* 0x000000153f087299 */ /* 0x000fe40008011608 */
[----:B------:R-:W-:Y:S02]  /*12810*/  UIMAD UR21, UR13, UR12, UR6 ;  /* 0x0000000c0d1572a4 */ /* 0x000fe4000f8e0206 */
[----:B------:R-:W-:Y:S02]  /*12820*/  UIADD3 UR20, UR7, -0x1, URZ ;  /* 0xffffffff07147890 */ /* 0x000fe4000fffe03f */
[----:B------:R-:W-:Y:S01]  /*12830*/  UIADD3 UR19, -UR14, URZ, URZ ;  /* 0x0000003f0e137290 */ /* 0x000fe2000fffe13f */
        /* <DEDUP_REMOVED lines=17> */
.L_x_545:
[----:B------:R-:W-:Y:S01]  /*12950*/  UISETP.NE.AND UP0, UPT, UR46, URZ, UPT ;  /* 0x0000003f2e00728c */ /* 0x000fe2000bf05270 */
[----:B------:R-:W-:Y:S01]  /*12960*/  IMAD.MOV.U32 R0, RZ, RZ, 0x1 ;  /* 0x00000001ff007424 */ /* 0x000fe200078e00ff */
[----:B------:R-:W-:Y:S02]  /*12970*/  USHF.R.U64 UR4, UR6, UR22, UR8 ;  /* 0x0000001606047299 */ /* 0x000fe40008001208 */
[----:B------:R-:W-:Y:S02]  /*12980*/  ULOP3.LUT UR41, UR15, UR41, URZ, 0xc0, !UPT ;  /* 0x000000290f297292 */ /* 0x000fe4000f8ec03f */
[----:B------:R-:W-:Y:S02]  /*12990*/  UIADD3 UR5, -UR4, URZ, URZ ;  /* 0x0000003f04057290 */ /* 0x000fe4000fffe13f */
[----:B------:R-:W-:Y:S02]  /*129a0*/  UIMAD UR41, UR24, UR4, UR41 ;  /* 0x00000004182972a4 */ /* 0x000fe4000f8e0229 */
[----:B------:R-:W-:-:S02]  /*129b0*/  ULOP3.LUT UR16, UR16, UR20, URZ, 0xc0, !UPT ;  /* 0x0000001410107292 */ /* 0x000fc4000f8ec03f */
[----:B------:R-:W-:Y:S02]  /*129c0*/  @UP0 UIMAD UR21, UR25, UR19, UR18 ;  /* 0x00000013191502a4 */ /* 0x000fe4000f8e0212 */
[----:B------:R-:W-:-:S03]  /*129d0*/  UIMAD UR4, UR5, UR23, UR17 ;  /* 0x00000017050472a4 */ /* 0x000fc6000f8e0211 */
[----:B------:R-:W-:Y:S01]  /*129e0*/  ULDC UR5, c[0x0][0x610] ;  /* 0x0001840000057ab9 */ /* 0x000fe20000000800 */
[----:B------:R-:W-:Y:S02]  /*129f0*/  UIMAD UR4, UR4, UR7, UR16 ;  /* 0x00000007040472a4 */ /* 0x000fe4000f8e0210 */
[----:B------:R-:W-:-:S04]  /*12a00*/  UIMAD UR41, UR41, UR5, UR21 ;  /* 0x00000005292972a4 */ /* 0x000fc8000f8e0215 */
[----:B------:R-:W-:Y:S02]  /*12a10*/  USEL UR42, UR4, UR41, !UP0 ;  /* 0x00000029042a7287 */ /* 0x000fe4000c000000 */
[----:B------:R-:W-:-:S12]  /*12a20*/  USEL UR41, UR41, UR4, !UP0 ;  /* 0x0000000429297287 */ /* 0x000fd8000c000000 */
.L_x_543:
[----:B------:R-:W-:-:S13]  /*12a30*/  LOP3.LUT P0, RZ, R0, 0xff, RZ, 0xc0, !PT ;  /* 0x000000ff00ff7812 */ /* 0x000fda000780c0ff */
[----:B------:R-:W-:Y:S05]  /*12a40*/  @P0 BRA `(.L_x_546) ;  /* 0xfffffee400a80947 */ /* 0x000fea000383ffff */
[----:B------:R-:W-:Y:S05]  /*12a50*/  EXIT ;  /* 0x000000000000794d */ /* 0x000fea0003800000 */
.L_x_3:
[----:B------:R-:W2:Y:S01]  /*12a60*/  LDL R5, [R1+0x204] ;  /* 0x0002040001057983 */ /* 0x000ea20000100800 */
[----:B------:R-:W-:-:S03]  /*12a70*/  ULDC.64 UR8, c[0x0][0x650] ;  /* 0x0001940000087ab9 */ /* 0x000fc60000000a00 */
[----:B------:R-:W3:Y:S01]  /*12a80*/  LDL R4, [R1+0x200] ;  /* 0x0002000001047983 */ /* 0x000ee20000100800 */
[----:B------:R-:W-:Y:S01]  /*12a90*/  PRMT R0, RZ, 0x7610, R0 ;  /* 0x00007610ff007816 */ /* 0x000fe20000000000 */
[----:B------:R-:W-:Y:S01]  /*12aa0*/  IMAD.MOV.U32 R3, RZ, RZ, -0x1 ;  /* 0xffffffffff037424 */ /* 0x000fe200078e00ff */
[----:B------:R-:W-:Y:S01]  /*12ab0*/  MOV R2, 0xffffffff ;  /* 0xffffffff00027802 */ /* 0x000fe20000000f00 */
[----:B------:R-:W-:Y:S01]  /*12ac0*/  IMAD.MOV.U32 R9, RZ, RZ, -0x1 ;  /* 0xffffffffff097424 */ /* 0x000fe200078e00ff */
[----:B--2---:R-:W-:-:S04]  /*12ad0*/  ISETP.GE.U32.AND P0, PT, R5, UR8, PT ;  /* 0x0000000805007c0c */ /* 0x004fc8000bf06070 */
[----:B---3--:R-:W-:-:S13]  /*12ae0*/  ISETP.GE.U32.AND.EX P0, PT, R4, UR9, PT, P0 ;  /* 0x0000000904007c0c */ /* 0x008fda000bf06100 */
[----:B------:R-:W-:Y:S05]  /*12af0*/  @P0 BRA `(.L_x_547) ;  /* 0x00000004008c0947 */ /* 0x000fea0003800000 */
[----:B------:R-:W-:Y:S01]  /*12b00*/  I2FP.F32.U32 R0, UR4 ;  /* 0x0000000400007c45 */ /* 0x000fe20008201000 */
[----:B0-----:R-:W-:Y:S01]  /*12b10*/  ULDC.64 UR16, c[0x0][0x628] ;  /* 0x00018a0000107ab9 */ /* 0x001fe20000000a00 */
        /* <DEDUP_REMOVED lines=24> */
.L_x_548:
        /* <DEDUP_REMOVED lines=24> */
[----:B------:R-:W-:Y:S01]  /*12e20*/  UMOV UR19, 0x1 ;  /* 0x0000000100137882 */ /* 0x000fe20000000000 */
[----:B------:R-:W-:Y:S01]  /*12e30*/  ULDC UR20, c[0x0][0x608] ;  /* 0x0001820000147ab9 */ /* 0x000fe20000000800 */
[----:B------:R-:W-:Y:S01]  /*12e40*/  USHF.L.U32 UR26, UR19, UR23, URZ ;  /* 0x00000017131a7299 */ /* 0x000fe2000800063f */
[----:B------:R-:W-:Y:S01]  /*12e50*/  ISETP.NE.AND.EX P0, PT, RZ, UR9, PT, P0 ;  /* 0x00000009ff007c0c */ /* 0x000fe2000bf05300 */
[----:B------:R-:W-:Y:S02]  /*12e60*/  USHF.R.U64 UR19, UR18, UR20, UR11 ;  /* 0x0000001412137299 */ /* 0x000fe4000800120b */
[----:B------:R-:W-:Y:S02]  /*12e70*/  USHF.R.U32.HI UR11, URZ, UR20, UR11 ;  /* 0x000000143f0b7299 */ /* 0x000fe4000801160b */
[----:B------:R-:W-:-:S02]  /*12e80*/  UIADD3 UR15, -UR15, URZ, URZ ;  /* 0x0000003f0f0f7290 */ /* 0x000fc4000fffe13f */
[----:B------:R-:W-:Y:S01]  /*12e90*/  USHF.R.U64 UR20, UR19, UR23, UR11 ;  /* 0x0000001713147299 */ /* 0x000fe2000800120b */
[----:B------:R-:W-:Y:S01]  /*12ea0*/  ULDC UR16, c[0x0][0x144] ;  /* 0x0000510000107ab9 */ /* 0x000fe20000000800 */
[----:B------:R-:W-:Y:S01]  /*12eb0*/  ULDC UR6, c[0x0][0x600] ;  /* 0x0001800000067ab9 */ /* 0x000fe20000000800 */
[----:B------:R-:W-:Y:S02]  /*12ec0*/  USHF.R.U32.HI UR11, URZ, UR23, UR11 ;  /* 0x000000173f0b7299 */ /* 0x000fe4000801160b */
[----:B------:R-:W-:Y:S02]  /*12ed0*/  UIMAD UR23, UR16, UR15, UR4 ;  /* 0x0000000f101772a4 */ /* 0x000fe4000f8e0204 */
[----:B------:R-:W-:Y:S02]  /*12ee0*/  UIADD3 UR22, UR6, -0x1, URZ ;  /* 0xffffffff06167890 */ /* 0x000fe4000fffe03f */
[----:B------:R-:W-:Y:S02]  /*12ef0*/  ULOP3.LUT UR27, URZ, UR13, URZ, 0x33, !UPT ;  /* 0x0000000d3f1b7292 */ /* 0x000fe4000f8e333f */
        /* <DEDUP_REMOVED lines=18> */
.L_x_549:
[----:B------:R-:W-:Y:S01]  /*13020*/  UISETP.NE.AND UP0, UPT, UR46, URZ, UPT ;  /* 0x0000003f2e00728c */ /* 0x000fe2000bf05270 */
[----:B------:R-:W-:Y:S01]  /*13030*/  IMAD.MOV.U32 R0, RZ, RZ, 0x1 ;  /* 0x00000001ff007424 */ /* 0x000fe200078e00ff */
[----:B------:R-:W-:Y:S01]  /*13040*/  USHF.R.U64 UR8, UR4, UR24, UR11 ;  /* 0x0000001804087299 */ /* 0x000fe2000800120b */
[----:B------:R-:W-:Y:S01]  /*13050*/  MOV R9, UR5 ;  /* 0x0000000500097c02 */ /* 0x000fe20008000f00 */
[----:B------:R-:W-:Y:S02]  /*13060*/  ULOP3.LUT UR4, UR19, UR27, URZ, 0xc0, !UPT ;  /* 0x0000001b13047292 */ /* 0x000fe4000f8ec03f */
[----:B------:R-:W-:Y:S02]  /*13070*/  ULOP3.LUT UR18, UR18, UR22, URZ, 0xc0, !UPT ;  /* 0x0000001612127292 */ /* 0x000fe4000f8ec03f */
[----:B------:R-:W-:-:S03]  /*13080*/  UIMAD UR4, UR26, UR8, UR4 ;  /* 0x000000081a0472a4 */ /* 0x000fc6000f8e0204 */
[----:B------:R-:W-:Y:S02]  /*13090*/  @UP0 UIMAD UR23, UR28, UR21, UR7 ;  /* 0x000000151c1702a4 */ /* 0x000fe4000f8e0207 */
[----:B------:R-:W-:-:S03]  /*130a0*/  UIADD3 UR7, -UR8, URZ, URZ ;  /* 0x0000003f08077290 */ /* 0x000fc6000fffe13f */
[----:B------:R-:W-:Y:S01]  /*130b0*/  ULDC UR8, c[0x0][0x610] ;  /* 0x0001840000087ab9 */ /* 0x000fe20000000800 */
[----:B------:R-:W-:Y:S02]  /*130c0*/  UIMAD UR7, UR7, UR25, UR20 ;  /* 0x00000019070772a4 */ /* 0x000fe4000f8e0214 */
[----:B------:R-:W-:Y:S02]  /*130d0*/  UIMAD UR4, UR4, UR8, UR23 ;  /* 0x00000008040472a4 */ /* 0x000fe4000f8e0217 */
[----:B------:R-:W-:-:S04]  /*130e0*/  UIMAD UR7, UR7, UR6, UR18 ;  /* 0x00000006070772a4 */ /* 0x000fc8000f8e0212 */
[----:B------:R-:W-:Y:S02]  /*130f0*/  USEL UR6, UR7, UR4, !UP0 ;  /* 0x0000000407067287 */ /* 0x000fe4000c000000 */
[----:B------:R-:W-:-:S04]  /*13100*/  USEL UR4, UR4, UR7, !UP0 ;  /* 0x0000000704047287 */ /* 0x000fc8000c000000 */
[----:B------:R-:W-:Y:S02]  /*13110*/  IMAD.U32 R2, RZ, RZ, UR6 ;  /* 0x00000006ff027e24 */ /* 0x000fe4000f8e00ff */
[----:B------:R-:W-:-:S07]  /*13120*/  IMAD.U32 R3, RZ, RZ, UR4 ;  /* 0x00000004ff037e24 */ /* 0x000fce000f8e00ff */
.L_x_547:
[----:B------:R-:W-:-:S08]  /*13130*/  NOP ;  /* 0x0000000000007918 */ /* 0x000fd00000000000 */
[----:B0-----:R-:W0:-:S00]  /*13140*/  USETMAXREG.DEALLOC.CTAPOOL 0x18 ;  /* 0x00000018000079c8 */ /* 0x001e0000080e0500 */
[----:B------:R-:W-:-:S13]  /*13150*/  ISETP.NE.AND P0, PT, RZ, UR10, PT ;  /* 0x0000000aff007c0c */ /* 0x000fda000bf05270 */
[----:B------:R-:W-:Y:S05]  /*13160*/  @P0 EXIT ;  /* 0x000000000000094d */ /* 0x000fea0003800000 */
[----:B0-----:R-:W-:Y:S01]  /*13170*/  LOP3.LUT P0, RZ, R0, 0xff, RZ, 0xc0, !PT ;  /* 0x000000ff00ff7812 */ /* 0x001fe2000780c0ff */
[----:B------:R-:W-:Y:S01]  /*13180*/  IMAD.MOV.U32 R6, RZ, RZ, RZ ;  /* 0x000000ffff067224 */ /* 0x000fe200078e00ff */
[----:B------:R-:W-:-:S11]  /*13190*/  MOV R0, 0x1 ;  /* 0x0000000100007802 */ /* 0x000fd60000000f00 */
[----:B------:R-:W-:Y:S05]  /*131a0*/  @!P0 BRA `(.L_x_550) ;  /* 0x0000000c005c8947 */ /* 0x000fea0003800000 */
[----:B------:R-:W0:Y:S01]  /*131b0*/  S2R R4, SR_TID.X ;  /* 0x0000000000047919 */ /* 0x000e220000002100 */
[----:B------:R-:W-:Y:S01]  /*131c0*/  ULDC UR4, c[0x0][0x28c] ;  /* 0x0000a30000047ab9 */ /* 0x000fe20000000800 */
[----:B------:R-:W-:Y:S01]  /*131d0*/  ULDC UR6, c[0x0][0x658] ;  /* 0x0001960000067ab9 */ /* 0x000fe20000000800 */
[----:B------:R-:W-:Y:S01]  /*131e0*/  UIADD3 UR10, UR4, 0x3f, URZ ;  /* 0x0000003f040a7890 */ /* 0x000fe2000fffe03f */
[----:B------:R-:W-:Y:S01]  /*131f0*/  BSSY B0, `(.L_x_550) ;  /* 0x00000d2000007945 */ /* 0x000fe20003800000 */
[----:B------:R-:W-:Y:S01]  /*13200*/  UMOV UR7, 0xffffffff ;  /* 0xffffffff00077882 */ /* 0x000fe20000000000 */
[----:B------:R-:W-:Y:S01]  /*13210*/  ULDC UR5, c[0x0][0x600] ;  /* 0x0001800000057ab9 */ /* 0x000fe20000000800 */
[----:B------:R-:W-:Y:S01]  /*13220*/  UMOV UR9, 0x1 ;  /* 0x0000000100097882 */ /* 0x000fe20000000000 */
[----:B------:R-:W-:Y:S01]  /*13230*/  USHF.L.U32 UR7, UR7, UR6, URZ ;  /* 0x0000000607077299 */ /* 0x000fe2000800063f */
[----:B------:R-:W-:Y:S01]  /*13240*/  IMAD.MOV.U32 R8, RZ, RZ, 0x1 ;  /* 0x00000001ff087424 */ /* 0x000fe200078e00ff */
[----:B------:R-:W-:Y:S01]  /*13250*/  UIADD3 UR4, UR5, -0x1, URZ ;  /* 0xffffffff05047890 */ /* 0x000fe2000fffe03f */
[----:B------:R-:W-:Y:S01]  /*13260*/  MOV R0, 0x1 ;  /* 0x0000000100007802 */ /* 0x000fe20000000f00 */
[----:B------:R-:W-:Y:S01]  /*13270*/  USHF.R.S32.HI UR11, URZ, 0x1f, UR10 ;  /* 0x0000001f3f0b7899 */ /* 0x000fe2000801140a */
[----:B------:R-:W-:Y:S01]  /*13280*/  IMAD.MOV.U32 R6, RZ, RZ, RZ ;  /* 0x000000ffff067224 */ /* 0x000fe200078e00ff */
[----:B------:R-:W-:Y:S01]  /*13290*/  ULDC UR8, c[0x0][0xc] ;  /* 0x0000030000087ab9 */ /* 0x000fe20000000800 */
[----:B------:R-:W-:-:S02]  /*132a0*/  USHF.L.U32 UR5, UR9, UR6, URZ ;  /* 0x0000000609057299 */ /* 0x000fc4000800063f */
[----:B------:R-:W-:Y:S01]  /*132b0*/  ULEA.HI UR11, UR11, UR10, URZ, 0x6 ;  /* 0x0000000a0b0b7291 */ /* 0x000fe2000f8f303f */
[----:B------:R-:W-:Y:S01]  /*132c0*/  ULDC UR9, c[0x0][0x10] ;  /* 0x0000040000097ab9 */ /* 0x000fe20000000800 */
[----:B------:R-:W-:Y:S02]  /*132d0*/  ULOP3.LUT UR6, URZ, UR7, URZ, 0x33, !UPT ;  /* 0x000000073f067292 */ /* 0x000fe4000f8e333f */
[----:B------:R-:W-:Y:S01]  /*132e0*/  UIMAD.WIDE.U32 UR8, UR8, UR9, URZ ;  /* 0x00000009080872a5 */ /* 0x000fe2000f8e003f */
[----:B------:R-:W-:Y:S01]  /*132f0*/  ULDC UR7, c[0x0][0x14] ;  /* 0x0000050000077ab9 */ /* 0x000fe20000000800 */
[----:B------:R-:W-:Y:S02]  /*13300*/  USHF.R.S32.HI UR18, URZ, 0x6, UR11 ;  /* 0x000000063f127899 */ /* 0x000fe4000801140b */
[----:B------:R-:W-:Y:S02]  /*13310*/  UIMAD.WIDE.U32 UR20, UR8, UR7, URZ ;  /* 0x00000007081472a5 */ /* 0x000fe4000f8e003f */
[----:B------:R-:W-:-:S02]  /*13320*/  UIMAD UR13, UR9, UR7, URZ ;  /* 0x00000007090d72a4 */ /* 0x000fc4000f8e023f */
[----:B------:R-:W-:Y:S01]  /*13330*/  ULOP3.LUT UR24, UR40, 0x2, URZ, 0xfc, !UPT ;  /* 0x0000000228187892 */ /* 0x000fe2000f8efc3f */
[C---:B0-----:R-:W-:Y:S01]  /*13340*/  LOP3.LUT P2, RZ, R4.reuse, 0x7f, RZ, 0xc0, !PT ;  /* 0x0000007f04ff7812 */ /* 0x041fe2000784c0ff */
[----:B------:R-:W-:Y:S01]  /*13350*/  UIADD3 UR13, UR21, UR13, URZ ;  /* 0x0000000d150d7290 */ /* 0x000fe2000fffe03f */
[----:B------:R-:W-:Y:S01]  /*13360*/  LOP3.LUT P0, RZ, R4, 0x1f, RZ, 0xc0, !PT ;  /* 0x0000001f04ff7812 */ /* 0x000fe2000780c0ff */
[----:B------:R-:W-:Y:S01]  /*13370*/  UIADD3 UR25, UR18, 0x1, URZ ;  /* 0x0000000112197890 */ /* 0x000fe2000fffe03f */
[----:B------:R-:W-:Y:S02]  /*13380*/  ULDC.64 UR22, c[0x0][0x198] ;  /* 0x0000660000167ab9 */ /* 0x000fe40000000a00 */
[----:B------:R-:W-:-:S13]  /*13390*/  PLOP3.LUT P0, PT, P0, P2, PT, 0x8a, 0x0 ;  /* 0x000000000000781c */ /* 0x000fda0000705172 */
.L_x_562:
[----:B------:R-:W-:-:S03]  /*133a0*/  UMOV UR7, 0xffffffff ;  /* 0xffffffff00077882 */ /* 0x000fc60000000000 */
[----:B------:R-:W-:Y:S05]  /*133b0*/  BRA.DIV UR7, `(.L_x_551) ;  /* 0x0000000e07a07947 */ /* 0x000fea000b800000 */
[----:B------:R-:W-:-:S13]  /*133c0*/  ELECT P6, URZ, PT ;  /* 0x00000000003f782f */ /* 0x000fda00038c0000 */
.L_x_572:
[----:B------:R-:W0:Y:S01]  /*133d0*/  LDC R4, c[0x0][0x28c] ;  /* 0x0000a300ff047b82 */ /* 0x000e220000000800 */
[----:B------:R-:W-:Y:S01]  /*133e0*/  BSSY B1, `(.L_x_552) ;  /* 0x0000035000017945 */ /* 0x000fe20003800000 */
[----:B0-----:R-:W-:-:S13]  /*133f0*/  ISETP.LT.OR P6, PT, R4, 0x1, !P6 ;  /* 0x000000010400780c */ /* 0x001fda00077c1670 */
[----:B------:R-:W-:Y:S05]  /*13400*/  @P6 BRA `(.L_x_553) ;  /* 0x0000000000c86947 */ /* 0x000fea0003800000 */
[----:B------:R-:W-:Y:S01]  /*13410*/  SHF.L.U32 R11, R3, 0x8, RZ ;  /* 0x00000008030b7819 */ /* 0x000fe200000006ff */
[----:B------:R-:W-:Y:S01]  /*13420*/  IMAD.SHL.U32 R2, R2, 0x100, RZ ;  /* 0x0000010002027824 */ /* 0x000fe200078e00ff */
[----:B------:R-:W-:Y:S01]  /*13430*/  MOV R3, R0 ;  /* 0x0000000000037202 */ /* 0x000fe20000000f00 */
[----:B------:R-:W-:Y:S02]  /*13440*/  IMAD.MOV.U32 R12, RZ, RZ, RZ ;  /* 0x000000ffff0c7224 */ /* 0x000fe400078e00ff */
[----:B------:R-:W-:Y:S02]  /*13450*/  IMAD.U32 R14, RZ, RZ, UR25 ;  /* 0x00000019ff0e7e24 */ /* 0x000fe4000f8e00ff */
[----:B------:R-:W-:-:S07]  /*13460*/  IMAD.MOV.U32 R4, RZ, RZ, R6 ;  /* 0x000000ffff047224 */ /* 0x000fce00078e0006 */
.L_x_557:
[----:B------:R-:W0:Y:S01]  /*13470*/  S2R R10, SR_CgaCtaId ;  /* 0x00000000000a7919 */ /* 0x000e220000008800 */
[----:B------:R-:W-:Y:S01]  /*13480*/  MOV R5, 0x400 ;  /* 0x0000040000057802 */ /* 0x000fe20000000f00 */
[----:B------:R-:W1:Y:S03]  /*13490*/  @!P2 LDC R7, c[0x0][0x500] ;  /* 0x00014000ff07ab82 */ /* 0x000e660000000800 */
[----:B0-----:R-:W-:Y:S02]  /*134a0*/  LEA R13, R10, R5, 0x18 ;  /* 0x000000050a0d7211 */ /* 0x001fe400078ec0ff */
[----:B------:R-:W-:-:S03]  /*134b0*/  SHF.L.U32 R5, R3, 0x1f, RZ ;  /* 0x0000001f03057819 */ /* 0x000fc600000006ff */
[----:B------:R-:W-:-:S04]  /*134c0*/  IMAD R10, R4, 0x8, R13 ;  /* 0x00000008040a7824 */ /* 0x000fc800078e020d */
[----:B------:R-:W0:Y:S02]  /*134d0*/  SYNCS.PHASECHK.TRANS64.TRYWAIT P1, [R10+URZ+0x18], R5 ;  /* 0x000018050a0075a7 */ /* 0x000e24000802017f */
[----:B01----:R-:W-:Y:S05]  /*134e0*/  @!P1 BRA `(.L_x_554) ;  /* 0x0000000c00749947 */ /* 0x003fea0003800000 */
.L_x_573:
[----:B------:R-:W-:Y:S01]  /*134f0*/  UPRMT UR7, UR24, 0x9910, URZ ;  /* 0x0000991018077896 */ /* 0x000fe2000800003f */
[----:B------:R1:W-:Y:S03]  /*13500*/  @!P2 SYNCS.ARRIVE.TRANS64 RZ, [R10+URZ], R7 ;  /* 0x000000070affa9a7 */ /* 0x0003e6000800003f */
[----:B------:R-:W-:-:S06]  /*13510*/  UISETP.NE.AND UP0, UPT, UR7, 0x2, UPT ;  /* 0x000000020700788c */ /* 0x000fcc000bf05270 */
[----:B------:R-:W-:-:S13]  /*13520*/  PLOP3.LUT P1, PT, PT, PT, UP0, 0x80, 0x0 ;  /* 0x000000000000781c */ /* 0x000fda0003f2f008 */
[----:B-1----:R-:W-:Y:S05]  /*13530*/  @P1 BRA `(.L_x_555) ;  /* 0x0000000000041947 */ /* 0x002fea0003800000 */
[----:B------:R-:W-:Y:S01]  /*13540*/  BPT.TRAP 0x1 ;  /* 0x000000040000795c */ /* 0x000fe20000300000 */
.L_x_555:
[----:B------:R-:W-:Y:S05]  /*13550*/  @P0 BRA `(.L_x_556) ;  /* 0x0000000000040947 */ /* 0x000fea0003800000 */
[----:B------:R-:W-:Y:S01]  /*13560*/  BPT.TRAP 0x1 ;  /* 0x000000040000795c */ /* 0x000fe20000300000 */
.L_x_556:
[----:B------:R-:W-:Y:S01]  /*13570*/  LEA R13, R4, R13, 0xe ;  /* 0x0000000d040d7211 */ /* 0x000fe200078e70ff */
[----:B------:R-:W-:Y:S01]  /*13580*/  VIADD R14, R14, 0xffffffff ;  /* 0xffffffff0e0e7836 */ /* 0x000fe20000000000 */
[----:B------:R-:W-:Y:S01]  /*13590*/  R2UR UR9, R10 ;  /* 0x000000000a0972ca */ /* 0x000fe200000e0000 */
[----:B------:R-:W-:Y:S01]  /*135a0*/  UIADD3 UR14, UP0, UR22, 0xf0, URZ ;  /* 0x000000f0160e7890 */ /* 0x000fe2000ff1e03f */
[----:B------:R-:W-:Y:S01]  /*135b0*/  R2UR UR7, R13 ;  /* 0x000000000d0772ca */ /* 0x000fe200000e0000 */
[----:B------:R-:W-:Y:S01]  /*135c0*/  UIADD3 UR26, UP1, UR22, 0x1f0, URZ ;  /* 0x000001f0161a7890 */ /* 0x000fe2000ff3e03f */
[----:B------:R-:W-:Y:S01]  /*135d0*/  R2UR UR11, R11 ;  /* 0x000000000b0b72ca */ /* 0x000fe200000e0000 */
[----:B------:R-:W-:Y:S01]  /*135e0*/  UIADD3.X UR15, URZ, UR23, URZ, UP0, !UPT ;  /* 0x000000173f0f7290 */ /* 0x000fe200087fe43f */
[----:B------:R-:W-:Y:S01]  /*135f0*/  R2UR UR10, R12 ;  /* 0x000000000c0a72ca */ /* 0x000fe200000e0000 */
[----:B------:R-:W-:Y:S01]  /*13600*/  VIADD R4, R4, 0x1 ;  /* 0x0000000104047836 */ /* 0x000fe20000000000 */
[----:B------:R-:W-:Y:S01]  /*13610*/  R2UR UR12, R9 ;  /* 0x00000000090c72ca */ /* 0x000fe200000e0000 */
[----:B------:R-:W-:Y:S01]  /*13620*/  UIADD3.X UR27, URZ, UR23, URZ, UP1, !UPT ;  /* 0x000000173f1b7290 */ /* 0x000fe20008ffe43f */
[----:B------:R-:W-:Y:S01]  /*13630*/  R2UR UR19, R2 ;  /* 0x00000000021372ca */ /* 0x000fe200000e0000 */
[----:B------:R-:W-:Y:S01]  /*13640*/  UMOV UR16, 0x0 ;  /* 0x0000000000107882 */ /* 0x000fe20000000000 */
[----:B------:R-:W-:Y:S01]  /*13650*/  ISETP.GT.AND P3, PT, R14, 0x1, PT ;  /* 0x000000010e00780c */ /* 0x000fe20003f64270 */
[----:B------:R-:W-:Y:S01]  /*13660*/  UMOV UR17, 0x10000000 ;  /* 0x1000000000117882 */ /* 0x000fe20000000000 */
[----:B------:R-:W-:Y:S01]  /*13670*/  ISETP.NE.AND P1, PT, R4, 0x3, PT ;  /* 0x000000030400780c */ /* 0x000fe20003f25270 */
[----:B------:R-:W-:Y:S01]  /*13680*/  UIADD3 UR8, UR7, 0x100, URZ ;  /* 0x0000010007087890 */ /* 0x000fe2000fffe03f */
[----:B------:R-:W-:Y:S01]  /*13690*/  IADD3 R12, R12, 0x40, RZ ;  /* 0x000000400c0c7810 */ /* 0x000fe20007ffe0ff */
[----:B------:R-:W-:Y:S01]  /*136a0*/  UIADD3 UR7, UR7, 0xc100, URZ ;  /* 0x0000c10007077890 */ /* 0x000fe2000fffe03f */
[----:B0-----:R-:W-:-:S02]  /*136b0*/  SEL R10, RZ, 0x1, P1 ;  /* 0x00000001ff0a7807 */ /* 0x001fc40000800000 */
[----:B------:R-:W-:Y:S02]  /*136c0*/  SEL R4, R4, RZ, P1 ;  /* 0x000000ff04047207 */ /* 0x000fe40000800000 */
[----:B------:R-:W-:Y:S02]  /*136d0*/  LOP3.LUT R3, R3, R10, RZ, 0x3c, !PT ;  /* 0x0000000a03037212 */ /* 0x000fe400078e3cff */
[----:B------:R0:W-:Y:S02]  /*136e0*/  UTMALDG.3D [UR8], [UR14], desc[UR16] ;  /* 0x000010080e0075b4 */ /* 0x0001e40008011000 */
[----:B0-----:R-:W-:Y:S01]  /*136f0*/  UMOV UR8, UR7 ;  /* 0x0000000700087c82 */ /* 0x001fe20008000000 */
[----:B------:R-:W-:Y:S02]  /*13700*/  UMOV UR11, UR19 ;  /* 0x00000013000b7c82 */ /* 0x000fe40008000000 */
[----:B------:R0:W-:Y:S02]  /*13710*/  UTMALDG.3D [UR8], [UR26], desc[UR16] ;  /* 0x000010081a0075b4 */ /* 0x0001e40008011000 */
[----:B0-----:R-:W-:Y:S05]  /*13720*/  @P3 BRA `(.L_x_557) ;  /* 0xfffffffc00503947 */ /* 0x001fea000383ffff */
.L_x_553:
[----:B------:R-:W-:Y:S05]  /*13730*/  BSYNC B1 ;  /* 0x0000000000017941 */ /* 0x000fea0003800000 */
.L_x_552:
[----:B------:R-:W2:Y:S01]  /*13740*/  LDL.LU R15, [R1+0x200] ;  /* 0x00020000010f7983 */ /* 0x000ea20000300800 */
[----:B------:R-:W-:Y:S01]  /*13750*/  LOP3.LUT P1, RZ, R8, 0xff, RZ, 0xc0, !PT ;  /* 0x000000ff08ff7812 */ /* 0x000fe2000782c0ff */
[----:B------:R-:W-:Y:S01]  /*13760*/  VIADD R6, R6, UR18 ;  /* 0x0000001206067c36 */ /* 0x000fe20008000000 */
[----:B------:R-:W-:Y:S01]  /*13770*/  ULDC.64 UR8, c[0x0][0x650] ;  /* 0x0001940000087ab9 */ /* 0x000fe20000000a00 */
[----:B------:R-:W3:Y:S01]  /*13780*/  LDL.LU R13, [R1+0x204] ;  /* 0x00020400010d7983 */ /* 0x000ee20000300800 */
[----:B------:R-:W-:Y:S01]  /*13790*/  UISETP.GE.U32.AND UP0, UPT, UR18, 0x3, UPT ;  /* 0x000000031200788c */ /* 0x000fe2000bf06070 */
[----:B------:R-:W-:Y:S01]  /*137a0*/  BSSY B1, `(.L_x_558) ;  /* 0x0000074000017945 */ /* 0x000fe20003800000 */
[----:B------:R-:W-:Y:S01]  /*137b0*/  IMAD.MOV.U32 R9, RZ, RZ, -0x1 ;  /* 0xffffffffff097424 */ /* 0x000fe200078e00ff */
[----:B------:R-:W-:Y:S02]  /*137c0*/  PRMT R4, RZ, 0x7610, R4 ;  /* 0x00007610ff047816 */ /* 0x000fe40000000004 */
[----:B------:R-:W-:-:S02]  /*137d0*/  PRMT R8, RZ, 0x7610, R8 ;  /* 0x00007610ff087816 */ /* 0x000fc40000000008 */
[----:B------:R-:W-:Y:S02]  /*137e0*/  PLOP3.LUT P3, PT, PT, PT, UP0, 0x80, 0x0 ;  /* 0x000000000000781c */ /* 0x000fe40003f6f008 */
[----:B------:R-:W0:Y:S01]  /*137f0*/  @P1 S2R R3, SR_CgaCtaId ;  /* 0x0000000000031919 */ /* 0x000e220000008800 */
[----:B------:R-:W-:-:S04]  /*13800*/  @P1 MOV R2, 0x400 ;  /* 0x0000040000021802 */ /* 0x000fc80000000f00 */
[----:B0-----:R-:W-:-:S04]  /*13810*/  @P1 LEA R2, R3, R2, 0x18 ;  /* 0x0000000203021211 */ /* 0x001fc800078ec0ff */
[----:B------:R0:W-:Y:S01]  /*13820*/  @P1 SYNCS.ARRIVE.TRANS64.A1T0 RZ, [R2+URZ+0x48], RZ ;  /* 0x000048ff02ff19a7 */ /* 0x0001e2000810003f */
[----:B------:R-:W-:Y:S01]  /*13830*/  ISETP.GT.U32.AND P1, PT, R6, 0x2, PT ;  /* 0x000000020600780c */ /* 0x000fe20003f24070 */
[----:B0-----:R-:W-:-:S05]  /*13840*/  IMAD.U32 R2, RZ, RZ, UR18 ;  /* 0x00000012ff027e24 */ /* 0x001fca000f8e00ff */
[----:B------:R-:W-:Y:S01]  /*13850*/  ISETP.LT.U32.AND P1, PT, R2, 0x3, P1 ;  /* 0x000000030200780c */ /* 0x000fe20000f21070 */
[----:B------:R-:W-:-:S04]  /*13860*/  IMAD.WIDE.U32 R2, R6, -0x55555555, RZ ;  /* 0xaaaaaaab06027825 */ /* 0x000fc800078e00ff */
[----:B------:R-:W-:Y:S01]  /*13870*/  IMAD.MOV.U32 R2, RZ, RZ, -0x1 ;  /* 0xffffffffff027424 */ /* 0x000fe200078e00ff */
[----:B------:R-:W-:Y:S02]  /*13880*/  SHF.R.U32.HI R5, RZ, 0x1, R3 ;  /* 0x00000001ff057819 */ /* 0x000fe40000011603 */
[----:B------:R-:W-:-:S03]  /*13890*/  SEL R3, RZ, 0x1, !P1 ;  /* 0x00000001ff037807 */ /* 0x000fc60004800000 */
[----:B------:R-:W-:Y:S01]  /*138a0*/  IMAD R6, R5, -0x3, R6 ;  /* 0xfffffffd05067824 */ /* 0x000fe200078e0206 */
[----:B------:R-:W-:Y:S02]  /*138b0*/  LOP3.LUT R0, R0, R3, RZ, 0x3c, !PT ;  /* 0x0000000300007212 */ /* 0x000fe400078e3cff */
[----:B------:R-:W-:Y:S02]  /*138c0*/  MOV R3, 0xffffffff ;  /* 0xffffffff00037802 */ /* 0x000fe40000000f00 */
[----:B------:R-:W-:Y:S02]  /*138d0*/  @P3 LOP3.LUT R0, R0, 0x1, R5, 0x78, !PT ;  /* 0x0000000100003812 */ /* 0x000fe400078e7805 */
[----:B---3--:R-:W-:-:S04]  /*138e0*/  IADD3 R13, P1, R13, UR20, RZ ;  /* 0x000000140d0d7c10 */ /* 0x008fc8000ff3e0ff */
[----:B--2---:R-:W-:Y:S01]  /*138f0*/  IADD3.X R15, R15, UR13, RZ, P1, !PT ;  /* 0x0000000d0f0f7c10 */ /* 0x004fe20008ffe4ff */
[----:B------:R0:W-:Y:S01]  /*13900*/  STL [R1+0x204], R13 ;  /* 0x0002040d01007387 */ /* 0x0001e20000100800 */
[----:B------:R-:W-:-:S03]  /*13910*/  ISETP.GE.U32.AND P1, PT, R13, UR8, PT ;  /* 0x000000080d007c0c */ /* 0x000fc6000bf26070 */
[----:B------:R0:W-:Y:S01]  /*13920*/  STL [R1+0x200], R15 ;  /* 0x0002000f01007387 */ /* 0x0001e20000100800 */
[----:B------:R-:W-:-:S13]  /*13930*/  ISETP.GE.U32.AND.EX P1, PT, R15, UR9, PT, P1 ;  /* 0x000000090f007c0c */ /* 0x000fda000bf26110 */
[----:B0-----:R-:W-:Y:S05]  /*13940*/  @P1 BRA `(.L_x_559) ;  /* 0x0000000400641947 */ /* 0x001fea0003800000 */
[----:B------:R-:W0:Y:S01]  /*13950*/  S2R R7, SR_CTAID.X ;  /* 0x0000000000077919 */ /* 0x000e220000002500 */
[----:B------:R-:W-:Y:S01]  /*13960*/  ULDC UR7, c[0x0][0x150] ;  /* 0x0000540000077ab9 */ /* 0x000fe20000000800 */
[----:B------:R-:W1:Y:S01]  /*13970*/  LDC R4, c[0x0][0x144] ;  /* 0x00005100ff047b82 */ /* 0x000e620000000800 */
[----:B------:R-:W-:Y:S01]  /*13980*/  UISETP.NE.AND UP0, UPT, UR46, URZ, UPT ;  /* 0x0000003f2e00728c */ /* 0x000fe2000bf05270 */
[----:B------:R-:W2:Y:S01]  /*13990*/  S2R R5, SR_CTAID.Y ;  /* 0x0000000000057919 */ /* 0x000ea20000002600 */
[----:B------:R-:W-:Y:S01]  /*139a0*/  ULDC.64 UR8, c[0x0][0x628] ;  /* 0x00018a0000087ab9 */ /* 0x000fe20000000a00 */
[----:B------:R-:W-:-:S03]  /*139b0*/  ULDC UR10, c[0x0][0x630] ;  /* 0x00018c00000a7ab9 */ /* 0x000fc60000000800 */
[----:B------:R-:W-:Y:S01]  /*139c0*/  PLOP3.LUT P1, PT, PT, PT, UP0, 0x80, 0x0 ;  /* 0x000000000000781c */ /* 0x000fe20003f2f008 */
[----:B------:R-:W3:Y:S01]  /*139d0*/  LDC R10, c[0x0][0x148] ;  /* 0x00005200ff0a7b82 */ /* 0x000ee20000000800 */
[----:B0-----:R-:W-:Y:S02]  /*139e0*/  I2FP.F32.U32 R2, R7 ;  /* 0x0000000700027245 */ /* 0x001fe40000201000 */
[----:B--2---:R-:W-:-:S03]  /*139f0*/  I2FP.F32.U32 R3, R5 ;  /* 0x0000000500037245 */ /* 0x004fc60000201000 */
[----:B------:R-:W-:Y:S01]  /*13a00*/  FMUL R2, R2, UR7 ;  /* 0x0000000702027c20 */ /* 0x000fe20008400000 */
[----:B------:R-:W-:Y:S02]  /*13a10*/  ULDC UR7, c[0x0][0x154] ;  /* 0x0000550000077ab9 */ /* 0x000fe40000000800 */
[----:B------:R-:W-:-:S03]  /*13a20*/  FMUL R9, R3, UR7 ;  /* 0x0000000703097c20 */ /* 0x000fc60008400000 */
[----:B------:R-:W0:Y:S08]  /*13a30*/  F2I.U32.TRUNC.NTZ R2, R2 ;  /* 0x0000000200027305 */ /* 0x000e30000020f000 */
[----:B------:R-:W2:Y:S01]  /*13a40*/  F2I.U32.TRUNC.NTZ R9, R9 ;  /* 0x0000000900097305 */ /* 0x000ea2000020f000 */
[----:B0-----:R-:W-:Y:S01]  /*13a50*/  IADD3 R3, -R2, RZ, RZ ;  /* 0x000000ff02037210 */ /* 0x001fe20007ffe1ff */
[----:B------:R-:W-:-:S04]  /*13a60*/  IMAD.MOV.U32 R2, RZ, RZ, R13 ;  /* 0x000000ffff027224 */ /* 0x000fc800078e000d */
[----:B-1----:R-:W-:Y:S02]  /*13a70*/  IMAD R7, R4, R3, R7 ;  /* 0x0000000304077224 */ /* 0x002fe400078e0207 */
[----:B--2---:R-:W-:-:S04]  /*13a80*/  IMAD.MOV R3, RZ, RZ, -R9 ;  /* 0x000000ffff037224 */ /* 0x004fc800078e0a09 */
[----:B---3--:R-:W-:Y:S01]  /*13a90*/  @P1 IMAD R7, R10, R3, R5 ;  /* 0x000000030a071224 */ /* 0x008fe200078e0205 */
[----:B------:R-:W-:Y:S02]  /*13aa0*/  ISETP.NE.U32.AND P1, PT, RZ, UR8, PT ;  /* 0x00000008ff007c0c */ /* 0x000fe4000bf25070 */
[----:B------:R-:W-:Y:S02]  /*13ab0*/  MOV R3, R15 ;  /* 0x0000000f00037202 */ /* 0x000fe40000000f00 */
[----:B------:R-:W-:-:S13]  /*13ac0*/  ISETP.NE.AND.EX P1, PT, RZ, UR9, PT, P1 ;  /* 0x00000009ff007c0c */ /* 0x000fda000bf25310 */
[----:B------:R-:W-:Y:S05]  /*13ad0*/  @!P1 BRA `(.L_x_560) ;  /* 0x0000000000289947 */ /* 0x000fea0003800000 */
[----:B------:R-:W-:Y:S02]  /*13ae0*/  ULDC UR7, c[0x0][0x634] ;  /* 0x00018d0000077ab9 */ /* 0x000fe40000000800 */
[----:B------:R-:W-:-:S05]  /*13af0*/  IADD3 R3, P1, R13, UR7, RZ ;  /* 0x000000070d037c10 */ /* 0x000fca000ff3e0ff */
[----:B------:R-:W-:-:S04]  /*13b00*/  IMAD.X R9, RZ, RZ, R15, P1 ;  /* 0x000000ffff097224 */ /* 0x000fc800008e060f */
[----:B------:R-:W-:-:S04]  /*13b10*/  IMAD.WIDE.U32 R4, R9, UR8, RZ ;  /* 0x0000000809047c25 */ /* 0x000fc8000f8e00ff */
[----:B------:R-:W-:-:S04]  /*13b20*/  IMAD.WIDE.U32 R4, P1, R3, UR9, R4 ;  /* 0x0000000903047c25 */ /* 0x000fc8000f820004 */
[----:B------:R-:W-:Y:S01]  /*13b30*/  IMAD.WIDE.U32 R2, R3, UR8, RZ ;  /* 0x0000000803027c25 */ /* 0x000fe2000f8e00ff */
[----:B------:R-:W-:-:S04]  /*13b40*/  MOV R2, R5 ;  /* 0x0000000500027202 */ /* 0x000fc80000000f00 */
[----:B------:R-:W-:Y:S01]  /*13b50*/  IADD3 RZ, P3, R3, R4, RZ ;  /* 0x0000000403ff7210 */ /* 0x000fe20007f7e0ff */
[----:B------:R-:W-:-:S04]  /*13b60*/  IMAD.X R3, RZ, RZ, RZ, P1 ;  /* 0x000000ffff037224 */ /* 0x000fc800008e06ff */
[----:B------:R-:W-:-:S08]  /*13b70*/  IMAD.WIDE.U32.X R2, R9, UR9, R2, P3 ;  /* 0x0000000909027c25 */ /* 0x000fd000098e0402 */
.L_x_560:
[--C-:B------:R-:W-:Y:S01]  /*13b80*/  SHF.R.U64 R9, R2, UR10, R3.reuse ;  /* 0x0000000a02097c19 */ /* 0x100fe20008001203 */
[----:B------:R-:W-:Y:S01]  /*13b90*/  ULDC.64 UR8, c[0x0][0x620] ;  /* 0x0001880000087ab9 */ /* 0x000fe20000000a00 */
[----:B------:R-:W-:Y:S01]  /*13ba0*/  SHF.R.U32.HI R2, RZ, UR10, R3 ;  /* 0x0000000aff027c19 */ /* 0x000fe20008011603 */
[----:B------:R-:W-:Y:S01]  /*13bb0*/  ULDC UR7, c[0x0][0x618] ;  /* 0x0001860000077ab9 */ /* 0x000fe20000000800 */
[----:B------:R-:W-:Y:S02]  /*13bc0*/  IADD3 R11, P1, RZ, -R9, RZ ;  /* 0x80000009ff0b7210 */ /* 0x000fe40007f3e0ff */
[----:B------:R-:W-:-:S03]  /*13bd0*/  MOV R3, R15 ;  /* 0x0000000f00037202 */ /* 0x000fc60000000f00 */
[----:B------:R-:W-:-:S04]  /*13be0*/  IMAD.X R2, RZ, RZ, ~R2, P1 ;  /* 0x000000ffff027224 */ /* 0x000fc800008e0e02 */
[----:B------:R-:W-:-:S04]  /*13bf0*/  IMAD R2, R2, UR8, RZ ;  /* 0x0000000802027c24 */ /* 0x000fc8000f8e02ff */
[----:B------:R-:W-:Y:S02]  /*13c00*/  IMAD R5, R11, UR9, R2 ;  /* 0x000000090b057c24 */ /* 0x000fe4000f8e0202 */
[----:B------:R-:W-:-:S04]  /*13c10*/  IMAD.MOV.U32 R2, RZ, RZ, R13 ;  /* 0x000000ffff027224 */ /* 0x000fc800078e000d */
[----:B------:R-:W-:Y:S01]  /*13c20*/  IMAD.WIDE.U32 R2, R11, UR8, R2 ;  /* 0x000000080b027c25 */ /* 0x000fe2000f8e0002 */
[----:B------:R-:W-:Y:S02]  /*13c30*/  ULDC.64 UR8, c[0x0][0x640] ;  /* 0x0001900000087ab9 */ /* 0x000fe40000000a00 */
[----:B------:R-:W-:Y:S01]  /*13c40*/  ISETP.NE.U32.AND P1, PT, RZ, UR8, PT ;  /* 0x00000008ff007c0c */ /* 0x000fe2000bf25070 */
[----:B------:R-:W-:-:S03]  /*13c50*/  IMAD.IADD R3, R3, 0x1, R5 ;  /* 0x0000000103037824 */ /* 0x000fc600078e0205 */
[----:B------:R-:W-:Y:S02]  /*13c60*/  ISETP.NE.AND.EX P1, PT, RZ, UR9, PT, P1 ;  /* 0x00000009ff007c0c */ /* 0x000fe4000bf25310 */
[--C-:B------:R-:W-:Y:S02]  /*13c70*/  SHF.R.U64 R10, R2, UR7, R3.reuse ;  /* 0x00000007020a7c19 */ /* 0x100fe40008001203 */
[----:B------:R-:W-:Y:S01]  /*13c80*/  SHF.R.U32.HI R3, RZ, UR7, R3 ;  /* 0x00000007ff037c19 */ /* 0x000fe20008011603 */
[----:B------:R-:W-:-:S03]  /*13c90*/  ULDC UR7, c[0x0][0x608] ;  /* 0x0001820000077ab9 */ /* 0x000fc60000000800 */
[--C-:B------:R-:W-:Y:S02]  /*13ca0*/  SHF.R.U64 R12, R10, UR7, R3.reuse ;  /* 0x000000070a0c7c19 */ /* 0x100fe40008001203 */
[----:B------:R-:W-:Y:S01]  /*13cb0*/  SHF.R.U32.HI R3, RZ, UR7, R3 ;  /* 0x00000007ff037c19 */ /* 0x000fe20008011603 */
[----:B------:R-:W-:-:S03]  /*13cc0*/  ULDC UR7, c[0x0][0x658] ;  /* 0x0001960000077ab9 */ /* 0x000fc60000000800 */
[--C-:B------:R-:W-:Y:S02]  /*13cd0*/  SHF.R.U64 R11, R12, UR7, R3.reuse ;  /* 0x000000070c0b7c19 */ /* 0x100fe40008001203 */
[----:B------:R-:W-:-:S03]  /*13ce0*/  SHF.R.U32.HI R13, RZ, UR7, R3 ;  /* 0x00000007ff0d7c19 */ /* 0x000fc60008011603 */
[----:B------:R-:W-:Y:S01]  /*13cf0*/  IMAD.MOV.U32 R2, RZ, RZ, R11 ;  /* 0x000000ffff027224 */ /* 0x000fe200078e000b */
[----:B------:R-:W-:Y:S01]  /*13d00*/  MOV R3, R13 ;  /* 0x0000000d00037202 */ /* 0x000fe20000000f00 */
[----:B------:R-:W-:Y:S06]  /*13d10*/  @!P1 BRA `(.L_x_561) ;  /* 0x0000000000289947 */ /* 0x000fec0003800000 */
        /* <DEDUP_REMOVED lines=10> */
.L_x_561:
[----:B------:R-:W-:Y:S01]  /*13dc0*/  ULDC UR7, c[0x0][0x648] ;  /* 0x0001920000077ab9 */ /* 0x000fe20000000800 */
[----:B------:R-:W-:Y:S01]  /*13dd0*/  LOP3.LUT R12, R12, UR6, RZ, 0xc0, !PT ;  /* 0x000000060c0c7c12 */ /* 0x000fe2000f8ec0ff */
[----:B------:R-:W-:Y:S01]  /*13de0*/  UISETP.NE.AND UP0, UPT, UR46, URZ, UPT ;  /* 0x0000003f2e00728c */ /* 0x000fe2000bf05270 */
[----:B------:R-:W-:Y:S01]  /*13df0*/  SHF.R.U64 R3, R2, UR7, R3 ;  /* 0x0000000702037c19 */ /* 0x000fe20008001203 */
[----:B------:R-:W-:Y:S01]  /*13e00*/  ULDC UR7, c[0x0][0x638] ;  /* 0x00018e0000077ab9 */ /* 0x000fe20000000800 */
[----:B------:R-:W-:-:S03]  /*13e10*/  LOP3.LUT R4, R10, UR4, RZ, 0xc0, !PT ;  /* 0x000000040a047c12 */ /* 0x000fc6000f8ec0ff */
[----:B------:R-:W-:Y:S01]  /*13e20*/  IMAD.MOV R2, RZ, RZ, -R3 ;  /* 0x000000ffff027224 */ /* 0x000fe200078e0a03 */
[----:B------:R-:W-:Y:S01]  /*13e30*/  PLOP3.LUT P1, PT, PT, PT, UP0, 0x40, 0x0 ;  /* 0x000000000000781c */ /* 0x000fe20003f2e808 */
[----:B------:R-:W-:Y:S01]  /*13e40*/  IMAD R12, R3, UR5, R12 ;  /* 0x00000005030c7c24 */ /* 0x000fe2000f8e020c */
[----:B------:R-:W-:Y:S01]  /*13e50*/  PLOP3.LUT P3, PT, PT, PT, UP0, 0x40, 0x0 ;  /* 0x000000000000781c */ /* 0x000fe20003f6e808 */
[----:B------:R-:W-:Y:S01]  /*13e60*/  IMAD R11, R2, UR7, R11 ;  /* 0x00000007020b7c24 */ /* 0x000fe2000f8e020b */
[----:B------:R-:W-:Y:S02]  /*13e70*/  ULDC UR7, c[0x0][0x610] ;  /* 0x0001840000077ab9 */ /* 0x000fe40000000800 */
[----:B------:R-:W-:Y:S01]  /*13e80*/  IMAD R7, R12, UR7, R7 ;  /* 0x000000070c077c24 */ /* 0x000fe2000f8e0207 */
[----:B------:R-:W-:Y:S02]  /*13e90*/  ULDC UR7, c[0x0][0x600] ;  /* 0x0001800000077ab9 */ /* 0x000fe40000000800 */
[----:B------:R-:W-:-:S05]  /*13ea0*/  IMAD R4, R11, UR7, R4 ;  /* 0x000000070b047c24 */ /* 0x000fca000f8e0204 */
[----:B------:R-:W-:Y:S02]  /*13eb0*/  SEL R2, R4, R7, P1 ;  /* 0x0000000704027207 */ /* 0x000fe40000800000 */
[----:B------:R-:W-:Y:S01]  /*13ec0*/  SEL R3, R7, R4, P3 ;  /* 0x0000000407037207 */ /* 0x000fe20001800000 */
[----:B------:R-:W-:-:S07]  /*13ed0*/  IMAD.MOV.U32 R4, RZ, RZ, 0x1 ;  /* 0x00000001ff047424 */ /* 0x000fce00078e00ff */
.L_x_559:
[----:B------:R-:W-:Y:S05]  /*13ee0*/  BSYNC B1 ;  /* 0x0000000000017941 */ /* 0x000fea0003800000 */
.L_x_558:
[----:B------:R-:W-:-:S13]  /*13ef0*/  LOP3.LUT P1, RZ, R4, 0xff, RZ, 0xc0, !PT ;  /* 0x000000ff04ff7812 */ /* 0x000fda000782c0ff */
[----:B------:R-:W-:Y:S05]  /*13f00*/  @P1 BRA `(.L_x_562) ;  /* 0xfffffff400241947 */ /* 0x000fea000383ffff */
[----:B------:R-:W-:Y:S05]  /*13f10*/  BSYNC B0 ;  /* 0x0000000000007941 */ /* 0x000fea0003800000 */
.L_x_550:
[----:B------:R-:W-:-:S03]  /*13f20*/  UMOV UR7, 0xffffffff ;  /* 0xffffffff00077882 */ /* 0x000fc60000000000 */
[----:B------:R-:W-:Y:S05]  /*13f30*/  BRA.DIV UR7, `(.L_x_563) ;  /* 0x0000000207f47947 */ /* 0x000fea000b800000 */
[----:B------:R-:W-:-:S13]  /*13f40*/  ELECT P6, URZ, PT ;  /* 0x00000000003f782f */ /* 0x000fda00038c0000 */
.L_x_576:
[----:B------:R-:W-:Y:S04]  /*13f50*/  BSSY B0, `(.L_x_564) ;  /* 0x0000023000007945 */ /* 0x000fe80003800000 */
[----:B------:R-:W-:Y:S05]  /*13f60*/  @!P6 BRA `(.L_x_565) ;  /* 0x000000000084e947 */ /* 0x000fea0003800000 */
[----:B------:R-:W-:-:S04]  /*13f70*/  ULOP3.LUT UR7, UR40, 0x2, URZ, 0xfc, !UPT ;  /* 0x0000000228077892 */ /* 0x000fc8000f8efc3f */
[----:B------:R-:W-:-:S06]  /*13f80*/  UISETP.NE.AND UP0, UPT, UR7, 0x3, UPT ;  /* 0x000000030700788c */ /* 0x000fcc000bf05270 */
[----:B------:R-:W-:-:S13]  /*13f90*/  PLOP3.LUT P0, PT, PT, PT, UP0, 0x80, 0x0 ;  /* 0x000000000000781c */ /* 0x000fda0003f0f008 */
[----:B------:R-:W-:Y:S05]  /*13fa0*/  @!P0 BRA `(.L_x_566) ;  /* 0x0000000000048947 */ /* 0x000fea0003800000 */
[----:B------:R-:W-:Y:S01]  /*13fb0*/  BPT.TRAP 0x1 ;  /* 0x000000040000795c */ /* 0x000fe20000300000 */
.L_x_566:
[----:B------:R-:W0:Y:S01]  /*13fc0*/  S2R R3, SR_CgaCtaId ;  /* 0x0000000000037919 */ /* 0x000e220000008800 */
[----:B------:R-:W-:-:S04]  /*13fd0*/  MOV R2, 0x400 ;  /* 0x0000040000027802 */ /* 0x000fc80000000f00 */
[----:B0-----:R-:W-:Y:S02]  /*13fe0*/  LEA R3, R3, R2, 0x18 ;  /* 0x0000000203037211 */ /* 0x001fe400078ec0ff */
[----:B------:R-:W-:Y:S02]  /*13ff0*/  SHF.L.U32 R2, R0, 0x1f, RZ ;  /* 0x0000001f00027819 */ /* 0x000fe400000006ff */
[----:B------:R-:W-:-:S05]  /*14000*/  IADD3 R3, R3, 0x18, RZ ;  /* 0x0000001803037810 */ /* 0x000fca0007ffe0ff */
[----:B------:R-:W-:-:S04]  /*14010*/  IMAD R5, R6, 0x8, R3 ;  /* 0x0000000806057824 */ /* 0x000fc800078e0203 */
[----:B------:R-:W0:Y:S02]  /*14020*/  SYNCS.PHASECHK.TRANS64.TRYWAIT P0, [R5+URZ], R2 ;  /* 0x00000002050075a7 */ /* 0x000e24000800017f */
[----:B0-----:R-:W-:Y:S05]  /*14030*/  @!P0 BRA `(.L_x_567) ;  /* 0x0000000000d48947 */ /* 0x001fea0003800000 */
.L_x_577:
[----:B------:R-:W-:-:S05]  /*14040*/  VIADD R6, R6, 0x1 ;  /* 0x0000000106067836 */ /* 0x000fca0000000000 */
[----:B------:R-:W-:-:S04]  /*14050*/  ISETP.NE.AND P0, PT, R6, 0x3, PT ;  /* 0x000000030600780c */ /* 0x000fc80003f05270 */
[----:B0-----:R-:W-:Y:S02]  /*14060*/  SEL R5, RZ, 0x1, P0 ;  /* 0x00000001ff057807 */ /* 0x001fe40000000000 */
[----:B------:R-:W-:Y:S02]  /*14070*/  SEL R6, R6, RZ, P0 ;  /* 0x000000ff06067207 */ /* 0x000fe40000000000 */
[----:B------:R-:W-:Y:S02]  /*14080*/  LOP3.LUT R5, R0, R5, RZ, 0x3c, !PT ;  /* 0x0000000500057212 */ /* 0x000fe400078e3cff */
[----:B------:R-:W-:Y:S02]  /*14090*/  LEA R7, R6, R3, 0x3 ;  /* 0x0000000306077211 */ /* 0x000fe400078e18ff */
[----:B------:R-:W-:-:S04]  /*140a0*/  SHF.L.U32 R0, R5, 0x1f, RZ ;  /* 0x0000001f05007819 */ /* 0x000fc800000006ff */
[----:B------:R-:W0:Y:S02]  /*140b0*/  SYNCS.PHASECHK.TRANS64.TRYWAIT P0, [R7+URZ], R0 ;  /* 0x00000000070075a7 */ /* 0x000e24000800017f */
[----:B0-----:R-:W-:Y:S05]  /*140c0*/  @!P0 BRA `(.L_x_568) ;  /* 0x0000000000c48947 */ /* 0x001fea0003800000 */
.L_x_578:
[----:B0-----:R-:W-:-:S05]  /*140d0*/  VIADD R0, R6, 0x1 ;  /* 0x0000000106007836 */ /* 0x001fca0000000000 */
[----:B------:R-:W-:-:S04]  /*140e0*/  ISETP.NE.AND P0, PT, R0, 0x3, PT ;  /* 0x000000030000780c */ /* 0x000fc80003f05270 */
[----:B------:R-:W-:Y:S02]  /*140f0*/  SEL R2, RZ, 0x1, P0 ;  /* 0x00000001ff027807 */ /* 0x000fe40000000000 */
[----:B------:R-:W-:Y:S02]  /*14100*/  SEL R0, R0, RZ, P0 ;  /* 0x000000ff00007207 */ /* 0x000fe40000000000 */
[----:B------:R-:W-:-:S03]  /*14110*/  LOP3.LUT R2, R5, R2, RZ, 0x3c, !PT ;  /* 0x0000000205027212 */ /* 0x000fc600078e3cff */
[----:B------:R-:W-:Y:S01]  /*14120*/  IMAD R3, R0, 0x8, R3 ;  /* 0x0000000800037824 */ /* 0x000fe200078e0203 */
[----:B------:R-:W-:-:S07]  /*14130*/  SHF.L.U32 R0, R2, 0x1f, RZ ;  /* 0x0000001f02007819 */ /* 0x000fce00000006ff */
.L_x_569:
[----:B0-----:R0:W1:Y:S02]  /*14140*/  SYNCS.PHASECHK.TRANS64.TRYWAIT P0, [R3+URZ], R0 ;  /* 0x00000000030075a7 */ /* 0x001064000800017f */
[----:B-1----:R-:W-:Y:S05]  /*14150*/  @!P0 NANOSLEEP.SYNCS 0x989680 ;  /* 0x009896800000895d */ /* 0x002fea0003900000 */
[----:B------:R-:W1:Y:S02]  /*14160*/  @!P0 SYNCS.PHASECHK.TRANS64 P0, [R3+URZ], R0 ;  /* 0x00000000030085a7 */ /* 0x000e64000800007f */
[----:B-1----:R-:W-:Y:S05]  /*14170*/  @!P0 BRA `(.L_x_569) ;  /* 0xfffffffc00f08947 */ /* 0x002fea000383ffff */
.L_x_565:
[----:B------:R-:W-:Y:S05]  /*14180*/  BSYNC B0 ;  /* 0x0000000000007941 */ /* 0x000fea0003800000 */
.L_x_564:
[----:B------:R-:W-:Y:S05]  /*14190*/  EXIT ;  /* 0x000000000000794d */ /* 0x000fea0003800000 */
.L_x_17:
[----:B-1----:R1:W3:Y:S02]  /*141a0*/  SYNCS.PHASECHK.TRANS64.TRYWAIT P1, [R3+URZ], R2 ;  /* 0x00000002030075a7 */ /* 0x0022e4000802017f */
[----:B---3--:R-:W-:Y:S05]  /*141b0*/  @!P1 NANOSLEEP.SYNCS 0x989680 ;  /* 0x009896800000995d */ /* 0x008fea0003900000 */
[----:B------:R-:W3:Y:S02]  /*141c0*/  @!P1 SYNCS.PHASECHK.TRANS64 P1, [R3+URZ], R2 ;  /* 0x00000002030095a7 */ /* 0x000ee4000802007f */
[----:B---3--:R-:W-:Y:S05]  /*141d0*/  @!P1 BRA `(.L_x_17) ;  /* 0xfffffffc00f09947 */ /* 0x008fea000383ffff */
[----:B------:R-:W-:Y:S05]  /*141e0*/  BRA `(.L_x_16) ;  /* 0xfffffed000987947 */ /* 0x000fea000383ffff */
.L_x_22:
[----:B-1----:R1:W2:Y:S02]  /*141f0*/  SYNCS.PHASECHK.TRANS64.TRYWAIT P1, [R4+URZ], R5 ;  /* 0x00000005040075a7 */ /* 0x0022a4000802017f */
[----:B--2---:R-:W-:Y:S05]  /*14200*/  @!P1 NANOSLEEP.SYNCS 0x989680 ;  /* 0x009896800000995d */ /* 0x004fea0003900000 */
[----:B------:R-:W2:Y:S02]  /*14210*/  @!P1 SYNCS.PHASECHK.TRANS64 P1, [R4+URZ], R5 ;  /* 0x00000005040095a7 */ /* 0x000ea4000802007f */
[----:B--2---:R-:W-:Y:S05]  /*14220*/  @!P1 BRA `(.L_x_22) ;  /* 0xfffffffc00f09947 */ /* 0x004fea000383ffff */
[----:B------:R-:W-:Y:S05]  /*14230*/  BRA `(.L_x_21) ;  /* 0xfffffee400e87947 */ /* 0x000fea000383ffff */
.L_x_551:
[----:B------:R-:W-:Y:S01]  /*14240*/  BSSY B1, `(.L_x_570) ;  /* 0x0000006000017945 */ /* 0x000fe20003800000 */
[----:B------:R-:W-:-:S07]  /*14250*/  MOV R15, 0xffffffff ;  /* 0xffffffff000f7802 */ /* 0x000fce0000000f00 */
[----:B------:R-:W-:Y:S05]  /*14260*/  WARPSYNC.COLLECTIVE R15, `(.L_x_571) ;  /* 0x000000000f0c7348 */ /* 0x000fea0003c00000 */
[----:B------:R-:W-:Y:S02]  /*14270*/  ELECT P6, UR62, PT ;  /* 0x00000000003e782f */ /* 0x000fe400038c0000 */
[----:B------:R-:W-:Y:S01]  /*14280*/  MOV R14, UR62 ;  /* 0x0000003e000e7c02 */ /* 0x000fe20008000f00 */
[----:B------:R-:W-:Y:S10]  /*14290*/  ENDCOLLECTIVE ;  /* 0x000000000000791b */ /* 0x000ff40003800000 */
.L_x_571:
[----:B------:R-:W-:Y:S05]  /*142a0*/  BSYNC B1 ;  /* 0x0000000000017941 */ /* 0x000fea0003800000 */
.L_x_570:
[----:B------:R-:W-:Y:S05]  /*142b0*/  BRA `(.L_x_572) ;  /* 0xfffffff000447947 */ /* 0x000fea000383ffff */
.L_x_554:
[----:B0-----:R0:W1:Y:S02]  /*142c0*/  SYNCS.PHASECHK.TRANS64.TRYWAIT P1, [R10+URZ+0x18], R5 ;  /* 0x000018050a0075a7 */ /* 0x001064000802017f */
[----:B-1----:R-:W-:Y:S05]  /*142d0*/  @!P1 NANOSLEEP.SYNCS 0x989680 ;  /* 0x009896800000995d */ /* 0x002fea0003900000 */
[----:B------:R-:W1:Y:S02]  /*142e0*/  @!P1 SYNCS.PHASECHK.TRANS64 P1, [R10+URZ+0x18], R5 ;  /* 0x000018050a0095a7 */ /* 0x000e64000802007f */
[----:B-1----:R-:W-:Y:S05]  /*142f0*/  @!P1 BRA `(.L_x_554) ;  /* 0xfffffffc00f09947 */ /* 0x002fea000383ffff */
[----:B------:R-:W-:Y:S05]  /*14300*/  BRA `(.L_x_573) ;  /* 0xfffffff000787947 */ /* 0x000fea000383ffff */
.L_x_563:
[----:B------:R-:W-:Y:S01]  /*14310*/  BSSY B0, `(.L_x_574) ;  /* 0x0000006000007945 */ /* 0x000fe20003800000 */
[----:B------:R-:W-:-:S07]  /*14320*/  IMAD.MOV.U32 R15, RZ, RZ, -0x1 ;  /* 0xffffffffff0f7424 */ /* 0x000fce00078e00ff */
[----:B------:R-:W-:Y:S05]  /*14330*/  WARPSYNC.COLLECTIVE R15, `(.L_x_575) ;  /* 0x000000000f0c7348 */ /* 0x000fea0003c00000 */
[----:B------:R-:W-:Y:S02]  /*14340*/  ELECT P6, UR62, PT ;  /* 0x00000000003e782f */ /* 0x000fe400038c0000 */
[----:B------:R-:W-:Y:S01]  /*14350*/  MOV R14, UR62 ;  /* 0x0000003e000e7c02 */ /* 0x000fe20008000f00 */
[----:B------:R-:W-:Y:S10]  /*14360*/  ENDCOLLECTIVE ;  /* 0x000000000000791b */ /* 0x000ff40003800000 */
.L_x_575:
[----:B------:R-:W-:Y:S05]  /*14370*/  BSYNC B0 ;  /* 0x0000000000007941 */ /* 0x000fea0003800000 */
.L_x_574:
[----:B------:R-:W-:Y:S05]  /*14380*/  BRA `(.L_x_576) ;  /* 0xfffffff800f07947 */ /* 0x000fea000383ffff */
.L_x_567:
[----:B0-----:R0:W1:Y:S02]  /*14390*/  SYNCS.PHASECHK.TRANS64.TRYWAIT P0, [R5+URZ], R2 ;  /* 0x00000002050075a7 */ /* 0x001064000800017f */
[----:B-1----:R-:W-:Y:S05]  /*143a0*/  @!P0 NANOSLEEP.SYNCS 0x989680 ;  /* 0x009896800000895d */ /* 0x002fea0003900000 */
[----:B------:R-:W1:Y:S02]  /*143b0*/  @!P0 SYNCS.PHASECHK.TRANS64 P0, [R5+URZ], R2 ;  /* 0x00000002050085a7 */ /* 0x000e64000800007f */
[----:B-1----:R-:W-:Y:S05]  /*143c0*/  @!P0 BRA `(.L_x_567) ;  /* 0xfffffffc00f08947 */ /* 0x002fea000383ffff */
[----:B------:R-:W-:Y:S05]  /*143d0*/  BRA `(.L_x_577) ;  /* 0xfffffffc00187947 */ /* 0x000fea000383ffff */
.L_x_568:
[----:B0-----:R0:W1:Y:S02]  /*143e0*/  SYNCS.PHASECHK.TRANS64.TRYWAIT P0, [R7+URZ], R0 ;  /* 0x00000000070075a7 */ /* 0x001064000800017f */
[----:B-1----:R-:W-:Y:S05]  /*143f0*/  @!P0 NANOSLEEP.SYNCS 0x989680 ;  /* 0x009896800000895d */ /* 0x002fea0003900000 */
[----:B------:R-:W1:Y:S02]  /*14400*/  @!P0 SYNCS.PHASECHK.TRANS64 P0, [R7+URZ], R0 ;  /* 0x00000000070085a7 */ /* 0x000e64000800007f */
[----:B-1----:R-:W-:Y:S05]  /*14410*/  @!P0 BRA `(.L_x_568) ;  /* 0xfffffffc00f08947 */ /* 0x002fea000383ffff */
[----:B------:R-:W-:Y:S05]  /*14420*/  BRA `(.L_x_578) ;  /* 0xfffffffc00287947 */ /* 0x000fea000383ffff */
.L_x_579:
[----:B------:R-:W-:-:S00]  /*14430*/  BRA `(.L_x_579) ;  /* 0xfffffffc00fc7947 */ /* 0x000fc0000383ffff */
[----:B------:R-:W-:-:S00]  /*14440*/  NOP ;  /* 0x0000000000007918 */ /* 0x000fc00000000000 */
        /* <DEDUP_REMOVED lines=11> */
.L_x_580:


//--------------------- .nv.global.init           --------------------------
	.section	.nv.global.init,"aw",@progbits
.nv.global.init:
	.type		$str$22,@object
	.size		$str$22,($str$23 - $str$22)
$str$22:
        /*0000*/ 	.byte	0x6b, 0x5f, 0x74, 0x69, 0x6c, 0x65, 0x5f, 0x63, 0x6f, 0x75, 0x6e, 0x74, 0x20, 0x3e, 0x3d, 0x20
        /*0010*/ 	.byte	0x31, 0x00
	.type		$str$23,@object
	.size		$str$23,(__unnamed_1 - $str$23)
$str$23:
        /*0012*/ 	.byte	0x2f, 0x74, 0x6d, 0x70, 0x2f, 0x63, 0x75, 0x74, 0x6c, 0x61, 0x73, 0x73, 0x5f, 0x73, 0x77, 0x65
        /*0022*/ 	.byte	0x65, 0x70, 0x5f, 0x73, 0x72, 0x63, 0x2f, 0x69, 0x6e, 0x63, 0x6c, 0x75, 0x64, 0x65, 0x2f, 0x63
        /*0032*/ 	.byte	0x75, 0x74, 0x6c, 0x61, 0x73, 0x73, 0x2f, 0x67, 0x65, 0x6d, 0x6d, 0x2f, 0x63, 0x6f, 0x6c, 0x6c
        /*0042*/ 	.byte	0x65, 0x63, 0x74, 0x69, 0x76, 0x65, 0x2f, 0x73, 0x6d, 0x39, 0x30, 0x5f, 0x6d, 0x6d, 0x61, 0x5f
        /*0052*/ 	.byte	0x74, 0x6d, 0x61, 0x5f, 0x67, 0x6d, 0x6d, 0x61, 0x5f, 0x73, 0x73, 0x5f, 0x77, 0x61, 0x72, 0x70
        /*0062*/ 	.byte	0x73, 0x70, 0x65, 0x63, 0x69, 0x61, 0x6c, 0x69, 0x7a, 0x65, 0x64, 0x2e, 0x68, 0x70, 0x70, 0x00
	.type		__unnamed_1,@object
	.size		__unnamed_1,(.L_0 - __unnamed_1)
__unnamed_1:
        /* <DEDUP_REMOVED lines=173> */
        /*0b42*/ 	.byte	0x5d, 0x00
.L_0:


//--------------------- .nv.shared._ZN7cutlass13device_kernelINS_4gemm6kernel13GemmUniversalIN4cute5tupleIJiiiiEEENS1_10collective13CollectiveMmaINS1_34MainloopSm90TmaGmmaWarpSpecializedILi3ENS5_IJNS4_1CILi1EEESB_SB_EEENS1_35KernelTmaWarpSpecializedCooperativeEEENS5_IJNSA_ILi256EEESF_NSA_ILi64EEEEEEaNS5_IJlSB_lEEEaSI_NS4_8TiledMMAINS4_8MMA_AtomIJNS4_4SM904GMMA27MMA_64x256x32_S32S8S8_SS_TNEEEENS4_6LayoutINS5_IJNSA_ILi2EEESB_SB_EEENS5_IJSB_NSA_ILi0EEESS_EEEEENS5_IJNS4_10UnderscoreESV_SV_EEEEENS4_13SM90_TMA_LOADENS4_14ComposedLayoutINS4_7SwizzleILi2ELi4ELi3EEENS4_18smem_ptr_flag_bitsILi8EEENSP_INS5_IJNSA_ILi8EEESG_EEENS5_IJSG_SB_EEEEEEEvNS4_8identityESY_S18_vS19_EENS_8epilogue10collective6detail29Sm90TmaWarpSpecializedAdapterINS1C_15DefaultEpilogueIaSI_SI_NS1B_6thread17LinearCombinationIaLi1EiiLNS1G_9ScaleType4KindE0ELNS_15FloatRoundStyleE2EaEENS1_15EpilogueDefaultEEEEEvvEEEEvNT_6ParamsE --------------------------
	.section	.nv.shared._ZN7cutlass13device_kernelINS_4gemm6kernel13GemmUniversalIN4cute5tupleIJiiiiEEENS1_10collective13CollectiveMmaINS1_34MainloopSm90TmaGmmaWarpSpecializedILi3ENS5_IJNS4_1CILi1EEESB_SB_EEENS1_35KernelTmaWarpSpecializedCooperativeEEENS5_IJNSA_ILi256EEESF_NSA_ILi64EEEEEEaNS5_IJlSB_lEEEaSI_NS4_8TiledMMAINS4_8MMA_AtomIJNS4_4SM904GMMA27MMA_64x256x32_S32S8S8_SS_TNEEEENS4_6LayoutINS5_IJNSA_ILi2EEESB_SB_EEENS5_IJSB_NSA_ILi0EEESS_EEEEENS5_IJNS4_10UnderscoreESV_SV_EEEEENS4_13SM90_TMA_LOADENS4_14ComposedLayoutINS4_7SwizzleILi2ELi4ELi3EEENS4_18smem_ptr_flag_bitsILi8EEENSP_INS5_IJNSA_ILi8EEESG_EEENS5_IJSG_SB_EEEEEEEvNS4_8identityESY_S18_vS19_EENS_8epilogue10collective6detail29Sm90TmaWarpSpecializedAdapterINS1C_15DefaultEpilogueIaSI_SI_NS1B_6thread17LinearCombinationIaLi1EiiLNS1G_9ScaleType4KindE0ELNS_15FloatRoundStyleE2EaEENS1_15EpilogueDefaultEEEEEvvEEEEvNT_6ParamsE,"aw",@nobits
	.sectionflags	@""
	.align	16
	.zero		1024


//--------------------- .nv.shared.reserved.0     --------------------------
	.section	.nv.shared.reserved.0,"aw",@nobits
	.weak		__nv_reservedSMEM_offset_0_alias
	.size		__nv_reservedSMEM_offset_0_alias, 0, 0
	.other		__nv_reservedSMEM_offset_0_alias,@"STO_CUDA_RESERVED_SHARED STV_DEFAULT"
__nv_reservedSMEM_offset_0_alias:
	.zero		0


//--------------------- .nv.global                --------------------------
	.section	.nv.global,"aw",@nobits
.nv.global:
	.type		_ZN39_INTERNAL_eb386307_4_k_cu_42e47173_58084cute1_E,@object
	.size		_ZN39_INTERNAL_eb386307_4_k_cu_42e47173_58084cute1_E,(_ZN39_INTERNAL_eb386307_4_k_cu_42e47173_58084cuda3std3__45__cpo6cbeginE - _ZN39_INTERNAL_eb386307_4_k_cu_42e47173_58084cute1_E)
_ZN39_INTERNAL_eb386307_4_k_cu_42e47173_58084cute1_E:
	.zero		1
	.type		_ZN39_INTERNAL_eb386307_4_k_cu_42e47173_58084cuda3std3__45__cpo6cbeginE,@object
	.size		_ZN39_INTERNAL_eb386307_4_k_cu_42e47173_58084cuda3std3__45__cpo6cbeginE,(_ZN39_INTERNAL_eb386307_4_k_cu_42e47173_58084cuda3std3__48in_placeE - _ZN39_INTERNAL_eb386307_4_k_cu_42e47173_58084cuda3std3__45__cpo6cbeginE)
_ZN39_INTERNAL_eb386307_4_k_cu_42e47173_58084cuda3std3__45__cpo6cbeginE:
	.zero		1
	.type		_ZN39_INTERNAL_eb386307_4_k_cu_42e47173_58084cuda3std3__48in_placeE,@object
	.size		_ZN39_INTERNAL_eb386307_4_k_cu_42e47173_58084cuda3std3__48in_placeE,(_ZN39_INTERNAL_eb386307_4_k_cu_42e47173_58084cuda3std6ranges3__45__cpo9iter_moveE - _ZN39_INTERNAL_eb386307_4_k_cu_42e47173_58084cuda3std3__48in_placeE)
_ZN39_INTERNAL_eb386307_4_k_cu_42e47173_58084cuda3std3__48in_placeE:
	.zero		1
	.type		_ZN39_INTERNAL_eb386307_4_k_cu_42e47173_58084cuda3std6ranges3__45__cpo9iter_moveE,@object
	.size		_ZN39_INTERNAL_eb386307_4_k_cu_42e47173_58084cuda3std6ranges3__45__cpo9iter_moveE,(_ZN39_INTERNAL_eb386307_4_k_cu_42e47173_58084cuda3std3__45__cpo5beginE - _ZN39_INTERNAL_eb386307_4_k_cu_42e47173_58084cuda3std6ranges3__45__cpo9iter_moveE)
_ZN39_INTERNAL_eb386307_4_k_cu_42e47173_58084cuda3std6ranges3__45__cpo9iter_moveE:
	.zero		1
	.type		_ZN39_INTERNAL_eb386307_4_k_cu_42e47173_58084cuda3std3__45__cpo5beginE,@object
	.size		_ZN39_INTERNAL_eb386307_4_k_cu_42e47173_58084cuda3std3__45__cpo5beginE,(_ZN39_INTERNAL_eb386307_4_k_cu_42e47173_58084cuda3std3__441_GLOBAL__N__eb386307_4_k_cu_42e47173_58086ignoreE - _ZN39_INTERNAL_eb386307_4_k_cu_42e47173_58084cuda3std3__45__cpo5beginE)
_ZN39_INTERNAL_eb386307_4_k_cu_42e47173_58084cuda3std3__45__cpo5beginE:
	.zero		1
	.type		_ZN39_INTERNAL_eb386307_4_k_cu_42e47173_58084cuda3std3__441_GLOBAL__N__eb386307_4_k_cu_42e47173_58086ignoreE,@object
	.size		_ZN39_INTERNAL_eb386307_4_k_cu_42e47173_58084cuda3std3__441_GLOBAL__N__eb386307_4_k_cu_42e47173_58086ignoreE,(_ZN39_INTERNAL_eb386307_4_k_cu_42e47173_58084cute7productE - _ZN39_INTERNAL_eb386307_4_k_cu_42e47173_58084cuda3std3__441_GLOBAL__N__eb386307_4_k_cu_42e47173_58086ignoreE)
_ZN39_INTERNAL_eb386307_4_k_cu_42e47173_58084cuda3std3__441_GLOBAL__N__eb386307_4_k_cu_42e47173_58086ignoreE:
	.zero		1
	.type		_ZN39_INTERNAL_eb386307_4_k_cu_42e47173_58084cute7productE,@object
	.size		_ZN39_INTERNAL_eb386307_4_k_cu_42e47173_58084cute7productE,(_ZN39_INTERNAL_eb386307_4_k_cu_42e47173_58084cuda3std3__45__cpo3endE - _ZN39_INTERNAL_eb386307_4_k_cu_42e47173_58084cute7productE)
_ZN39_INTERNAL_eb386307_4_k_cu_42e47173_58084cute7productE:
	.zero		1
	.type		_ZN39_INTERNAL_eb386307_4_k_cu_42e47173_58084cuda3std3__45__cpo3endE,@object
	.size		_ZN39_INTERNAL_eb386307_4_k_cu_42e47173_58084cuda3std3__45__cpo3endE,(_ZN39_INTERNAL_eb386307_4_k_cu_42e47173_58084cuda3std3__419piecewise_constructE - _ZN39_INTERNAL_eb386307_4_k_cu_42e47173_58084cuda3std3__45__cpo3endE)
_ZN39_INTERNAL_eb386307_4_k_cu_42e47173_58084cuda3std3__45__cpo3endE:
	.zero		1
	.type		_ZN39_INTERNAL_eb386307_4_k_cu_42e47173_58084cuda3std3__419piecewise_constructE,@object
	.size		_ZN39_INTERNAL_eb386307_4_k_cu_42e47173_58084cuda3std3__419piecewise_constructE,(_ZN39_INTERNAL_eb386307_4_k_cu_42e47173_58084cuda3std3__45__cpo4cendE - _ZN39_INTERNAL_eb386307_4_k_cu_42e47173_58084cuda3std3__419piecewise_constructE)
_ZN39_INTERNAL_eb386307_4_k_cu_42e47173_58084cuda3std3__419piecewise_constructE:
	.zero		1
	.type		_ZN39_INTERNAL_eb386307_4_k_cu_42e47173_58084cuda3std3__45__cpo4cendE,@object
	.size		_ZN39_INTERNAL_eb386307_4_k_cu_42e47173_58084cuda3std3__45__cpo4cendE,(_ZN39_INTERNAL_eb386307_4_k_cu_42e47173_58084cuda3std6ranges3__45__cpo4swapE - _ZN39_INTERNAL_eb386307_4_k_cu_42e47173_58084cuda3std3__45__cpo4cendE)
_ZN39_INTERNAL_eb386307_4_k_cu_42e47173_58084cuda3std3__45__cpo4cendE:
	.zero		1
	.type		_ZN39_INTERNAL_eb386307_4_k_cu_42e47173_58084cuda3std6ranges3__45__cpo4swapE,@object
	.size		_ZN39_INTERNAL_eb386307_4_k_cu_42e47173_58084cuda3std6ranges3__45__cpo4swapE,(.L_8 - _ZN39_INTERNAL_eb386307_4_k_cu_42e47173_58084cuda3std6ranges3__45__cpo4swapE)
_ZN39_INTERNAL_eb386307_4_k_cu_42e47173_58084cuda3std6ranges3__45__cpo4swapE:
	.zero		1
.L_8:


//--------------------- .nv.constant0._ZN7cutlass13device_kernelINS_4gemm6kernel13GemmUniversalIN4cute5tupleIJiiiiEEENS1_10collective13CollectiveMmaINS1_34MainloopSm90TmaGmmaWarpSpecializedILi3ENS5_IJNS4_1CILi1EEESB_SB_EEENS1_35KernelTmaWarpSpecializedCooperativeEEENS5_IJNSA_ILi256EEESF_NSA_ILi64EEEEEEaNS5_IJlSB_lEEEaSI_NS4_8TiledMMAINS4_8MMA_AtomIJNS4_4SM904GMMA27MMA_64x256x32_S32S8S8_SS_TNEEEENS4_6LayoutINS5_IJNSA_ILi2EEESB_SB_EEENS5_IJSB_NSA_ILi0EEESS_EEEEENS5_IJNS4_10UnderscoreESV_SV_EEEEENS4_13SM90_TMA_LOADENS4_14ComposedLayoutINS4_7SwizzleILi2ELi4ELi3EEENS4_18smem_ptr_flag_bitsILi8EEENSP_INS5_IJNSA_ILi8EEESG_EEENS5_IJSG_SB_EEEEEEEvNS4_8identityESY_S18_vS19_EENS_8epilogue10collective6detail29Sm90TmaWarpSpecializedAdapterINS1C_15DefaultEpilogueIaSI_SI_NS1B_6thread17LinearCombinationIaLi1EiiLNS1G_9ScaleType4KindE0ELNS_15FloatRoundStyleE2EaEENS1_15EpilogueDefaultEEEEEvvEEEEvNT_6ParamsE --------------------------
	.section	.nv.constant0._ZN7cutlass13device_kernelINS_4gemm6kernel13GemmUniversalIN4cute5tupleIJiiiiEEENS1_10collective13CollectiveMmaINS1_34MainloopSm90TmaGmmaWarpSpecializedILi3ENS5_IJNS4_1CILi1EEESB_SB_EEENS1_35KernelTmaWarpSpecializedCooperativeEEENS5_IJNSA_ILi256EEESF_NSA_ILi64EEEEEEaNS5_IJlSB_lEEEaSI_NS4_8TiledMMAINS4_8MMA_AtomIJNS4_4SM904GMMA27MMA_64x256x32_S32S8S8_SS_TNEEEENS4_6LayoutINS5_IJNSA_ILi2EEESB_SB_EEENS5_IJSB_NSA_ILi0EEESS_EEEEENS5_IJNS4_10UnderscoreESV_SV_EEEEENS4_13SM90_TMA_LOADENS4_14ComposedLayoutINS4_7SwizzleILi2ELi4ELi3EEENS4_18smem_ptr_flag_bitsILi8EEENSP_INS5_IJNSA_ILi8EEESG_EEENS5_IJSG_SB_EEEEEEEvNS4_8identityESY_S18_vS19_EENS_8epilogue10collective6detail29Sm90TmaWarpSpecializedAdapterINS1C_15DefaultEpilogueIaSI_SI_NS1B_6thread17LinearCombinationIaLi1EiiLNS1G_9ScaleType4KindE0ELNS_15FloatRoundStyleE2EaEENS1_15EpilogueDefaultEEEEEvvEEEEvNT_6ParamsE,"a",@progbits
	.sectionflags	@""
	.align	4
.nv.constant0._ZN7cutlass13device_kernelINS_4gemm6kernel13GemmUniversalIN4cute5tupleIJiiiiEEENS1_10collective13CollectiveMmaINS1_34MainloopSm90TmaGmmaWarpSpecializedILi3ENS5_IJNS4_1CILi1EEESB_SB_EEENS1_35KernelTmaWarpSpecializedCooperativeEEENS5_IJNSA_ILi256EEESF_NSA_ILi64EEEEEEaNS5_IJlSB_lEEEaSI_NS4_8TiledMMAINS4_8MMA_AtomIJNS4_4SM904GMMA27MMA_64x256x32_S32S8S8_SS_TNEEEENS4_6LayoutINS5_IJNSA_ILi2EEESB_SB_EEENS5_IJSB_NSA_ILi0EEESS_EEEEENS5_IJNS4_10UnderscoreESV_SV_EEEEENS4_13SM90_TMA_LOADENS4_14ComposedLayoutINS4_7SwizzleILi2ELi4ELi3EEENS4_18smem_ptr_flag_bitsILi8EEENSP_INS5_IJNSA_ILi8EEESG_EEENS5_IJSG_SB_EEEEEEEvNS4_8identityESY_S18_vS19_EENS_8epilogue10collective6detail29Sm90TmaWarpSpecializedAdapterINS1C_15DefaultEpilogueIaSI_SI_NS1B_6thread17LinearCombinationIaLi1EiiLNS1G_9ScaleType4KindE0ELNS_15FloatRoundStyleE2EaEENS1_15EpilogueDefaultEEEEEvvEEEEvNT_6ParamsE:
	.zero		1664


//--------------------- SYMBOLS --------------------------

	.type		.nv.reservedSmem.offset0,@object
	.size		.nv.reservedSmem.offset0,0x4
	.type		__assertfail,@function
